//
// Generated by NVIDIA NVVM Compiler
//
// Compiler Build ID: CL-36424714
// Cuda compilation tools, release 13.0, V13.0.88
// Based on NVVM 20.0.0
//

.version 9.0
.target sm_100
.address_size 64

	// .globl	_Z10vxc_kernelPKdPdm
.func  (.param .b64 func_retval0) __internal_accurate_pow
(
	.param .b64 __internal_accurate_pow_param_0
)
;
.const .align 8 .f64 d_A = 0d3FAFD651B0CCBC06;
.const .align 8 .f64 d_alpha1 = 0d3FCB5A858793DD98;
.const .align 8 .f64 d_beta1 = 0d401E61FF2E48E8A7;
.const .align 8 .f64 d_beta2 = 0d400CB367A0F9096C;
.const .align 8 .f64 d_beta3 = 0d3FFA36113404EA4B;
.const .align 8 .f64 d_beta4 = 0d3FDF8C5436B8F9B1;
.const .align 8 .b8 d_a1[24];
.const .align 8 .b8 d_a2[24];
.const .align 8 .b8 d_a3[24];
.const .align 4 .u32 d_Nx;
.const .align 4 .u32 d_Ny;
.const .align 4 .u32 d_Nz;

.visible .entry _Z10vxc_kernelPKdPdm(
	.param .u64 .ptr .align 1 _Z10vxc_kernelPKdPdm_param_0,
	.param .u64 .ptr .align 1 _Z10vxc_kernelPKdPdm_param_1,
	.param .u64 _Z10vxc_kernelPKdPdm_param_2
)
{
	.reg .pred 	%p<33>;
	.reg .b32 	%r<89>;
	.reg .b64 	%rd<12>;
	.reg .b64 	%fd<157>;

	ld.param.u64 	%rd2, [_Z10vxc_kernelPKdPdm_param_0];
	ld.param.u64 	%rd4, [_Z10vxc_kernelPKdPdm_param_2];
	mov.u32 	%r25, %ctaid.x;
	mov.u32 	%r26, %ntid.x;
	mov.u32 	%r27, %tid.x;
	mad.lo.s32 	%r28, %r25, %r26, %r27;
	cvt.u64.u32 	%rd1, %r28;
	setp.le.u64 	%p1, %rd4, %rd1;
	@%p1 bra 	$L__BB0_23;
	cvta.to.global.u64 	%rd5, %rd2;
	shl.b64 	%rd6, %rd1, 3;
	add.s64 	%rd7, %rd5, %rd6;
	ld.global.f64 	%fd41, [%rd7];
	max.f64 	%fd42, %fd41, 0d3D719799812DEA11;
	{
	.reg .b32 %temp; 
	mov.b64 	{%temp, %r1}, %fd42;
	}
	{ // callseq 0, 0
	.param .b64 param0;
	st.param.f64 	[param0], %fd42;
	.param .b64 retval0;
	call.uni (retval0), 
	__internal_accurate_pow, 
	(
	param0
	);
	ld.param.f64 	%fd43, [retval0];
	} // callseq 0
	setp.lt.s32 	%p2, %r1, 0;
	selp.f64 	%fd148, 0dFFF8000000000000, %fd43, %p2;
	add.f64 	%fd45, %fd42, 0d3FD5555555555555;
	{
	.reg .b32 %temp; 
	mov.b64 	{%temp, %r29}, %fd45;
	}
	and.b32  	%r30, %r29, 2146435072;
	setp.ne.s32 	%p3, %r30, 2146435072;
	setp.neu.f64 	%p4, %fd42, 0d7FF0000000000000;
	or.pred  	%p5, %p3, %p4;
	@%p5 bra 	$L__BB0_3;
	setp.lt.s32 	%p6, %r1, 0;
	mov.f64 	%fd46, 0d3FD5555555555555;
	{
	.reg .b32 %temp; 
	mov.b64 	{%temp, %r31}, %fd46;
	}
	and.b32  	%r32, %r31, 2146435072;
	setp.eq.s32 	%p7, %r32, 1127219200;
	setp.lt.s32 	%p8, %r31, 0;
	selp.b32 	%r33, 0, 2146435072, %p8;
	and.b32  	%r34, %r31, 2147483647;
	setp.ne.s32 	%p9, %r34, 1071644672;
	and.pred  	%p10, %p7, %p9;
	or.b32  	%r35, %r33, -2147483648;
	selp.b32 	%r36, %r35, %r33, %p10;
	selp.b32 	%r37, %r36, %r33, %p6;
	mov.b32 	%r38, 0;
	mov.b64 	%fd148, {%r38, %r37};
$L__BB0_3:
	setp.eq.f64 	%p12, %fd42, 0d3FF0000000000000;
	mul.f64 	%fd47, %fd148, 0dBFF7A245FE791DCF;
	selp.f64 	%fd5, 0dBFF7A245FE791DCF, %fd47, %p12;
	mul.f64 	%fd48, %fd42, 0d402921FB54442D18;
	mov.f64 	%fd49, 0d4008000000000000;
	div.rn.f64 	%fd6, %fd49, %fd48;
	{
	.reg .b32 %temp; 
	mov.b64 	{%temp, %r2}, %fd6;
	}
	mov.f64 	%fd50, 0d3FD5555555555555;
	{
	.reg .b32 %temp; 
	mov.b64 	{%temp, %r3}, %fd50;
	}
	and.b32  	%r4, %r3, 2146435072;
	setp.neu.f64 	%p13, %fd6, 0d0000000000000000;
	@%p13 bra 	$L__BB0_5;
	setp.eq.s32 	%p15, %r4, 1127219200;
	selp.b32 	%r39, %r2, 0, %p15;
	setp.lt.s32 	%p16, %r3, 0;
	or.b32  	%r40, %r39, 2146435072;
	selp.b32 	%r41, %r40, %r39, %p16;
	mov.b32 	%r42, 0;
	mov.b64 	%fd150, {%r42, %r41};
	bra.uni 	$L__BB0_6;
$L__BB0_5:
	{ // callseq 1, 0
	.param .b64 param0;
	st.param.f64 	[param0], %fd6;
	.param .b64 retval0;
	call.uni (retval0), 
	__internal_accurate_pow, 
	(
	param0
	);
	ld.param.f64 	%fd51, [retval0];
	} // callseq 1
	setp.lt.s32 	%p14, %r2, 0;
	selp.f64 	%fd150, 0dFFF8000000000000, %fd51, %p14;
$L__BB0_6:
	add.f64 	%fd53, %fd6, 0d3FD5555555555555;
	{
	.reg .b32 %temp; 
	mov.b64 	{%temp, %r43}, %fd53;
	}
	and.b32  	%r44, %r43, 2146435072;
	setp.ne.s32 	%p17, %r44, 2146435072;
	setp.neu.f64 	%p18, %fd6, 0d7FF0000000000000;
	or.pred  	%p19, %p18, %p17;
	@%p19 bra 	$L__BB0_8;
	setp.eq.s32 	%p20, %r4, 1127219200;
	setp.lt.s32 	%p21, %r3, 0;
	selp.b32 	%r46, 0, 2146435072, %p21;
	setp.lt.s32 	%p22, %r2, 0;
	and.b32  	%r47, %r3, 2147483647;
	setp.ne.s32 	%p23, %r47, 1071644672;
	or.b32  	%r48, %r46, -2147483648;
	selp.b32 	%r49, %r48, %r46, %p23;
	selp.b32 	%r50, %r49, %r46, %p20;
	selp.b32 	%r51, %r50, %r46, %p22;
	mov.b32 	%r52, 0;
	mov.b64 	%fd150, {%r52, %r51};
$L__BB0_8:
	setp.eq.f64 	%p24, %fd6, 0d3FF0000000000000;
	selp.f64 	%fd12, 0d3FF0000000000000, %fd150, %p24;
	sqrt.rn.f64 	%fd54, %fd12;
	mul.f64 	%fd55, %fd12, %fd54;
	mul.f64 	%fd56, %fd12, %fd12;
	ld.const.f64 	%fd13, [d_A];
	add.f64 	%fd14, %fd13, %fd13;
	ld.const.f64 	%fd15, [d_beta1];
	ld.const.f64 	%fd16, [d_beta2];
	mul.f64 	%fd57, %fd12, %fd16;
	fma.rn.f64 	%fd58, %fd15, %fd54, %fd57;
	ld.const.f64 	%fd17, [d_beta3];
	fma.rn.f64 	%fd59, %fd55, %fd17, %fd58;
	ld.const.f64 	%fd18, [d_beta4];
	fma.rn.f64 	%fd60, %fd56, %fd18, %fd59;
	mul.f64 	%fd61, %fd14, %fd60;
	ld.const.f64 	%fd19, [d_alpha1];
	fma.rn.f64 	%fd20, %fd12, %fd19, 0d3FF0000000000000;
	rcp.rn.f64 	%fd62, %fd61;
	add.f64 	%fd151, %fd62, 0d3FF0000000000000;
	{
	.reg .b32 %temp; 
	mov.b64 	{%temp, %r81}, %fd151;
	}
	{
	.reg .b32 %temp; 
	mov.b64 	{%r82, %temp}, %fd151;
	}
	setp.gt.s32 	%p25, %r81, 1048575;
	mov.b32 	%r83, -1023;
	@%p25 bra 	$L__BB0_10;
	mul.f64 	%fd151, %fd151, 0d4350000000000000;
	{
	.reg .b32 %temp; 
	mov.b64 	{%temp, %r81}, %fd151;
	}
	{
	.reg .b32 %temp; 
	mov.b64 	{%r82, %temp}, %fd151;
	}
	mov.b32 	%r83, -1077;
$L__BB0_10:
	add.s32 	%r55, %r81, -1;
	setp.gt.u32 	%p26, %r55, 2146435070;
	@%p26 bra 	$L__BB0_14;
	shr.u32 	%r58, %r81, 20;
	add.s32 	%r84, %r83, %r58;
	and.b32  	%r59, %r81, 1048575;
	or.b32  	%r60, %r59, 1072693248;
	mov.b64 	%fd152, {%r82, %r60};
	setp.lt.u32 	%p28, %r60, 1073127583;
	@%p28 bra 	$L__BB0_13;
	{
	.reg .b32 %temp; 
	mov.b64 	{%r61, %temp}, %fd152;
	}
	{
	.reg .b32 %temp; 
	mov.b64 	{%temp, %r62}, %fd152;
	}
	add.s32 	%r63, %r62, -1048576;
	mov.b64 	%fd152, {%r61, %r63};
	add.s32 	%r84, %r84, 1;
$L__BB0_13:
	add.f64 	%fd64, %fd152, 0dBFF0000000000000;
	add.f64 	%fd65, %fd152, 0d3FF0000000000000;
	rcp.approx.ftz.f64 	%fd66, %fd65;
	neg.f64 	%fd67, %fd65;
	fma.rn.f64 	%fd68, %fd67, %fd66, 0d3FF0000000000000;
	fma.rn.f64 	%fd69, %fd68, %fd68, %fd68;
	fma.rn.f64 	%fd70, %fd69, %fd66, %fd66;
	mul.f64 	%fd71, %fd64, %fd70;
	fma.rn.f64 	%fd72, %fd64, %fd70, %fd71;
	mul.f64 	%fd73, %fd72, %fd72;
	fma.rn.f64 	%fd74, %fd73, 0d3EB1380B3AE80F1E, 0d3ED0EE258B7A8B04;
	fma.rn.f64 	%fd75, %fd74, %fd73, 0d3EF3B2669F02676F;
	fma.rn.f64 	%fd76, %fd75, %fd73, 0d3F1745CBA9AB0956;
	fma.rn.f64 	%fd77, %fd76, %fd73, 0d3F3C71C72D1B5154;
	fma.rn.f64 	%fd78, %fd77, %fd73, 0d3F624924923BE72D;
	fma.rn.f64 	%fd79, %fd78, %fd73, 0d3F8999999999A3C4;
	fma.rn.f64 	%fd80, %fd79, %fd73, 0d3FB5555555555554;
	sub.f64 	%fd81, %fd64, %fd72;
	add.f64 	%fd82, %fd81, %fd81;
	neg.f64 	%fd83, %fd72;
	fma.rn.f64 	%fd84, %fd83, %fd64, %fd82;
	mul.f64 	%fd85, %fd70, %fd84;
	mul.f64 	%fd86, %fd73, %fd80;
	fma.rn.f64 	%fd87, %fd86, %fd72, %fd85;
	xor.b32  	%r64, %r84, -2147483648;
	mov.b32 	%r65, 1127219200;
	mov.b64 	%fd88, {%r64, %r65};
	mov.b32 	%r66, -2147483648;
	mov.b64 	%fd89, {%r66, %r65};
	sub.f64 	%fd90, %fd88, %fd89;
	fma.rn.f64 	%fd91, %fd90, 0d3FE62E42FEFA39EF, %fd72;
	fma.rn.f64 	%fd92, %fd90, 0dBFE62E42FEFA39EF, %fd91;
	sub.f64 	%fd93, %fd92, %fd72;
	sub.f64 	%fd94, %fd87, %fd93;
	fma.rn.f64 	%fd95, %fd90, 0d3C7ABC9E3B39803F, %fd94;
	add.f64 	%fd153, %fd91, %fd95;
	bra.uni 	$L__BB0_15;
$L__BB0_14:
	fma.rn.f64 	%fd63, %fd151, 0d7FF0000000000000, 0d7FF0000000000000;
	{
	.reg .b32 %temp; 
	mov.b64 	{%temp, %r56}, %fd151;
	}
	and.b32  	%r57, %r56, 2147483647;
	setp.eq.s32 	%p27, %r57, 0;
	selp.f64 	%fd153, 0dFFF0000000000000, %fd63, %p27;
$L__BB0_15:
	mul.f64 	%fd96, %fd13, 0dC000000000000000;
	mul.f64 	%fd97, %fd96, %fd20;
	mul.f64 	%fd30, %fd97, %fd153;
	add.f64 	%fd98, %fd12, 0d3EB0C6F7A0B5ED8D;
	sqrt.rn.f64 	%fd99, %fd98;
	mul.f64 	%fd100, %fd98, %fd99;
	mul.f64 	%fd101, %fd98, %fd98;
	mul.f64 	%fd102, %fd98, %fd16;
	fma.rn.f64 	%fd103, %fd99, %fd15, %fd102;
	fma.rn.f64 	%fd104, %fd100, %fd17, %fd103;
	fma.rn.f64 	%fd105, %fd101, %fd18, %fd104;
	mul.f64 	%fd106, %fd14, %fd105;
	fma.rn.f64 	%fd107, %fd98, %fd19, 0d3FF0000000000000;
	mul.f64 	%fd31, %fd96, %fd107;
	rcp.rn.f64 	%fd108, %fd106;
	add.f64 	%fd154, %fd108, 0d3FF0000000000000;
	{
	.reg .b32 %temp; 
	mov.b64 	{%temp, %r85}, %fd154;
	}
	{
	.reg .b32 %temp; 
	mov.b64 	{%r86, %temp}, %fd154;
	}
	setp.gt.s32 	%p29, %r85, 1048575;
	mov.b32 	%r87, -1023;
	@%p29 bra 	$L__BB0_17;
	mul.f64 	%fd154, %fd154, 0d4350000000000000;
	{
	.reg .b32 %temp; 
	mov.b64 	{%temp, %r85}, %fd154;
	}
	{
	.reg .b32 %temp; 
	mov.b64 	{%r86, %temp}, %fd154;
	}
	mov.b32 	%r87, -1077;
$L__BB0_17:
	add.s32 	%r69, %r85, -1;
	setp.gt.u32 	%p30, %r69, 2146435070;
	@%p30 bra 	$L__BB0_21;
	shr.u32 	%r72, %r85, 20;
	add.s32 	%r88, %r87, %r72;
	and.b32  	%r73, %r85, 1048575;
	or.b32  	%r74, %r73, 1072693248;
	mov.b64 	%fd155, {%r86, %r74};
	setp.lt.u32 	%p32, %r74, 1073127583;
	@%p32 bra 	$L__BB0_20;
	{
	.reg .b32 %temp; 
	mov.b64 	{%r75, %temp}, %fd155;
	}
	{
	.reg .b32 %temp; 
	mov.b64 	{%temp, %r76}, %fd155;
	}
	add.s32 	%r77, %r76, -1048576;
	mov.b64 	%fd155, {%r75, %r77};
	add.s32 	%r88, %r88, 1;
$L__BB0_20:
	add.f64 	%fd110, %fd155, 0dBFF0000000000000;
	add.f64 	%fd111, %fd155, 0d3FF0000000000000;
	rcp.approx.ftz.f64 	%fd112, %fd111;
	neg.f64 	%fd113, %fd111;
	fma.rn.f64 	%fd114, %fd113, %fd112, 0d3FF0000000000000;
	fma.rn.f64 	%fd115, %fd114, %fd114, %fd114;
	fma.rn.f64 	%fd116, %fd115, %fd112, %fd112;
	mul.f64 	%fd117, %fd110, %fd116;
	fma.rn.f64 	%fd118, %fd110, %fd116, %fd117;
	mul.f64 	%fd119, %fd118, %fd118;
	fma.rn.f64 	%fd120, %fd119, 0d3EB1380B3AE80F1E, 0d3ED0EE258B7A8B04;
	fma.rn.f64 	%fd121, %fd120, %fd119, 0d3EF3B2669F02676F;
	fma.rn.f64 	%fd122, %fd121, %fd119, 0d3F1745CBA9AB0956;
	fma.rn.f64 	%fd123, %fd122, %fd119, 0d3F3C71C72D1B5154;
	fma.rn.f64 	%fd124, %fd123, %fd119, 0d3F624924923BE72D;
	fma.rn.f64 	%fd125, %fd124, %fd119, 0d3F8999999999A3C4;
	fma.rn.f64 	%fd126, %fd125, %fd119, 0d3FB5555555555554;
	sub.f64 	%fd127, %fd110, %fd118;
	add.f64 	%fd128, %fd127, %fd127;
	neg.f64 	%fd129, %fd118;
	fma.rn.f64 	%fd130, %fd129, %fd110, %fd128;
	mul.f64 	%fd131, %fd116, %fd130;
	mul.f64 	%fd132, %fd119, %fd126;
	fma.rn.f64 	%fd133, %fd132, %fd118, %fd131;
	xor.b32  	%r78, %r88, -2147483648;
	mov.b32 	%r79, 1127219200;
	mov.b64 	%fd134, {%r78, %r79};
	mov.b32 	%r80, -2147483648;
	mov.b64 	%fd135, {%r80, %r79};
	sub.f64 	%fd136, %fd134, %fd135;
	fma.rn.f64 	%fd137, %fd136, 0d3FE62E42FEFA39EF, %fd118;
	fma.rn.f64 	%fd138, %fd136, 0dBFE62E42FEFA39EF, %fd137;
	sub.f64 	%fd139, %fd138, %fd118;
	sub.f64 	%fd140, %fd133, %fd139;
	fma.rn.f64 	%fd141, %fd136, 0d3C7ABC9E3B39803F, %fd140;
	add.f64 	%fd156, %fd137, %fd141;
	bra.uni 	$L__BB0_22;
$L__BB0_21:
	fma.rn.f64 	%fd109, %fd154, 0d7FF0000000000000, 0d7FF0000000000000;
	{
	.reg .b32 %temp; 
	mov.b64 	{%temp, %r70}, %fd154;
	}
	and.b32  	%r71, %r70, 2147483647;
	setp.eq.s32 	%p31, %r71, 0;
	selp.f64 	%fd156, 0dFFF0000000000000, %fd109, %p31;
$L__BB0_22:
	ld.param.u64 	%rd11, [_Z10vxc_kernelPKdPdm_param_1];
	mul.f64 	%fd142, %fd31, %fd156;
	sub.f64 	%fd143, %fd142, %fd30;
	div.rn.f64 	%fd144, %fd143, 0d3EB0C6F7A0B5ED8D;
	div.rn.f64 	%fd145, %fd12, 0dC008000000000000;
	fma.rn.f64 	%fd146, %fd145, %fd144, %fd30;
	add.f64 	%fd147, %fd5, %fd146;
	cvta.to.global.u64 	%rd8, %rd11;
	shl.b64 	%rd9, %rd1, 3;
	add.s64 	%rd10, %rd8, %rd9;
	st.global.f64 	[%rd10], %fd147;
$L__BB0_23:
	ret;

}
	// .globl	_Z24compute_positions_kernelPdm
.visible .entry _Z24compute_positions_kernelPdm(
	.param .u64 .ptr .align 1 _Z24compute_positions_kernelPdm_param_0,
	.param .u64 _Z24compute_positions_kernelPdm_param_1
)
{
	.reg .pred 	%p<5>;
	.reg .b32 	%r<25>;
	.reg .b64 	%rd<29>;
	.reg .b64 	%fd<28>;

	ld.param.u64 	%rd17, [_Z24compute_positions_kernelPdm_param_0];
	ld.param.u64 	%rd18, [_Z24compute_positions_kernelPdm_param_1];
	mov.u32 	%r3, %ctaid.x;
	mov.u32 	%r4, %ntid.x;
	mov.u32 	%r5, %tid.x;
	mad.lo.s32 	%r6, %r3, %r4, %r5;
	cvt.u64.u32 	%rd1, %r6;
	setp.le.u64 	%p1, %rd18, %rd1;
	@%p1 bra 	$L__BB1_11;
	ld.const.s32 	%rd2, [d_Nz];
	and.b64  	%rd19, %rd2, -4294967296;
	setp.ne.s64 	%p2, %rd19, 0;
	@%p2 bra 	$L__BB1_3;
	cvt.u32.u64 	%r7, %rd2;
	cvt.u32.u64 	%r8, %rd1;
	div.u32 	%r9, %r8, %r7;
	mul.lo.s32 	%r10, %r9, %r7;
	sub.s32 	%r11, %r8, %r10;
	cvt.u64.u32 	%rd25, %r9;
	cvt.u64.u32 	%rd26, %r11;
	bra.uni 	$L__BB1_4;
$L__BB1_3:
	div.u64 	%rd25, %rd1, %rd2;
	mul.lo.s64 	%rd20, %rd25, %rd2;
	sub.s64 	%rd26, %rd1, %rd20;
$L__BB1_4:
	cvt.u32.u64 	%r1, %rd26;
	ld.const.s32 	%rd9, [d_Ny];
	and.b64  	%rd21, %rd9, -4294967296;
	setp.ne.s64 	%p3, %rd21, 0;
	@%p3 bra 	$L__BB1_6;
	cvt.u32.u64 	%r12, %rd9;
	cvt.u32.u64 	%r13, %rd25;
	rem.u32 	%r14, %r13, %r12;
	cvt.u64.u32 	%rd27, %r14;
	bra.uni 	$L__BB1_7;
$L__BB1_6:
	rem.u64 	%rd27, %rd25, %rd9;
$L__BB1_7:
	cvt.u32.u64 	%r15, %rd9;
	cvt.u32.u64 	%r16, %rd2;
	cvt.u32.u64 	%r2, %rd27;
	mul.lo.s32 	%r17, %r16, %r15;
	cvt.s64.s32 	%rd13, %r17;
	and.b64  	%rd22, %rd13, -4294967296;
	setp.ne.s64 	%p4, %rd22, 0;
	@%p4 bra 	$L__BB1_9;
	cvt.u32.u64 	%r18, %rd13;
	cvt.u32.u64 	%r19, %rd1;
	div.u32 	%r20, %r19, %r18;
	cvt.u64.u32 	%rd28, %r20;
	bra.uni 	$L__BB1_10;
$L__BB1_9:
	div.u64 	%rd28, %rd1, %rd13;
$L__BB1_10:
	cvt.u32.u64 	%r23, %rd28;
	cvt.rn.f64.s32 	%fd1, %r23;
	ld.const.u32 	%r24, [d_Nx];
	cvt.rn.f64.s32 	%fd2, %r24;
	div.rn.f64 	%fd3, %fd1, %fd2;
	cvt.rn.f64.s32 	%fd4, %r2;
	cvt.rn.f64.s32 	%fd5, %r15;
	div.rn.f64 	%fd6, %fd4, %fd5;
	cvt.rn.f64.s32 	%fd7, %r1;
	cvt.rn.f64.s32 	%fd8, %r16;
	div.rn.f64 	%fd9, %fd7, %fd8;
	ld.const.f64 	%fd10, [d_a1];
	ld.const.f64 	%fd11, [d_a2];
	mul.f64 	%fd12, %fd6, %fd11;
	fma.rn.f64 	%fd13, %fd3, %fd10, %fd12;
	ld.const.f64 	%fd14, [d_a3];
	fma.rn.f64 	%fd15, %fd9, %fd14, %fd13;
	cvta.to.global.u64 	%rd23, %rd17;
	mad.lo.s64 	%rd24, %rd1, 24, %rd23;
	st.global.f64 	[%rd24], %fd15;
	ld.const.f64 	%fd16, [d_a1+8];
	ld.const.f64 	%fd17, [d_a2+8];
	mul.f64 	%fd18, %fd6, %fd17;
	fma.rn.f64 	%fd19, %fd3, %fd16, %fd18;
	ld.const.f64 	%fd20, [d_a3+8];
	fma.rn.f64 	%fd21, %fd9, %fd20, %fd19;
	st.global.f64 	[%rd24+8], %fd21;
	ld.const.f64 	%fd22, [d_a1+16];
	ld.const.f64 	%fd23, [d_a2+16];
	mul.f64 	%fd24, %fd6, %fd23;
	fma.rn.f64 	%fd25, %fd3, %fd22, %fd24;
	ld.const.f64 	%fd26, [d_a3+16];
	fma.rn.f64 	%fd27, %fd9, %fd26, %fd25;
	st.global.f64 	[%rd24+16], %fd27;
$L__BB1_11:
	ret;

}
.func  (.param .b64 func_retval0) __internal_accurate_pow(
	.param .b64 __internal_accurate_pow_param_0
)
{
	.reg .pred 	%p<8>;
	.reg .b32 	%r<49>;
	.reg .b32 	%f<3>;
	.reg .b64 	%fd<109>;

	ld.param.f64 	%fd10, [__internal_accurate_pow_param_0];
	{
	.reg .b32 %temp; 
	mov.b64 	{%temp, %r46}, %fd10;
	}
	{
	.reg .b32 %temp; 
	mov.b64 	{%r45, %temp}, %fd10;
	}
	shr.u32 	%r47, %r46, 20;
	setp.gt.u32 	%p1, %r46, 1048575;
	@%p1 bra 	$L__BB2_2;
	mul.f64 	%fd11, %fd10, 0d4350000000000000;
	{
	.reg .b32 %temp; 
	mov.b64 	{%temp, %r46}, %fd11;
	}
	{
	.reg .b32 %temp; 
	mov.b64 	{%r45, %temp}, %fd11;
	}
	shr.u32 	%r16, %r46, 20;
	add.s32 	%r47, %r16, -54;
$L__BB2_2:
	add.s32 	%r48, %r47, -1023;
	and.b32  	%r17, %r46, -2146435073;
	or.b32  	%r18, %r17, 1072693248;
	mov.b64 	%fd107, {%r45, %r18};
	setp.lt.u32 	%p2, %r18, 1073127583;
	@%p2 bra 	$L__BB2_4;
	{
	.reg .b32 %temp; 
	mov.b64 	{%r19, %temp}, %fd107;
	}
	{
	.reg .b32 %temp; 
	mov.b64 	{%temp, %r20}, %fd107;
	}
	add.s32 	%r21, %r20, -1048576;
	mov.b64 	%fd107, {%r19, %r21};
	add.s32 	%r48, %r47, -1022;
$L__BB2_4:
	add.f64 	%fd12, %fd107, 0dBFF0000000000000;
	add.f64 	%fd13, %fd107, 0d3FF0000000000000;
	rcp.approx.ftz.f64 	%fd14, %fd13;
	neg.f64 	%fd15, %fd13;
	fma.rn.f64 	%fd16, %fd15, %fd14, 0d3FF0000000000000;
	fma.rn.f64 	%fd17, %fd16, %fd16, %fd16;
	fma.rn.f64 	%fd18, %fd17, %fd14, %fd14;
	mul.f64 	%fd19, %fd12, %fd18;
	fma.rn.f64 	%fd20, %fd12, %fd18, %fd19;
	mul.f64 	%fd21, %fd20, %fd20;
	fma.rn.f64 	%fd22, %fd21, 0d3EB0F5FF7D2CAFE2, 0d3ED0F5D241AD3B5A;
	fma.rn.f64 	%fd23, %fd22, %fd21, 0d3EF3B20A75488A3F;
	fma.rn.f64 	%fd24, %fd23, %fd21, 0d3F1745CDE4FAECD5;
	fma.rn.f64 	%fd25, %fd24, %fd21, 0d3F3C71C7258A578B;
	fma.rn.f64 	%fd26, %fd25, %fd21, 0d3F6249249242B910;
	fma.rn.f64 	%fd27, %fd26, %fd21, 0d3F89999999999DFB;
	sub.f64 	%fd28, %fd12, %fd20;
	add.f64 	%fd29, %fd28, %fd28;
	neg.f64 	%fd30, %fd20;
	fma.rn.f64 	%fd31, %fd30, %fd12, %fd29;
	mul.f64 	%fd32, %fd18, %fd31;
	fma.rn.f64 	%fd33, %fd21, %fd27, 0d3FB5555555555555;
	mov.f64 	%fd34, 0d3FB5555555555555;
	sub.f64 	%fd35, %fd34, %fd33;
	fma.rn.f64 	%fd36, %fd21, %fd27, %fd35;
	add.f64 	%fd37, %fd36, 0dBC46A4CB00B9E7B0;
	add.f64 	%fd38, %fd33, %fd37;
	sub.f64 	%fd39, %fd33, %fd38;
	add.f64 	%fd40, %fd37, %fd39;
	mul.rn.f64 	%fd41, %fd20, %fd20;
	neg.f64 	%fd42, %fd41;
	fma.rn.f64 	%fd43, %fd20, %fd20, %fd42;
	{
	.reg .b32 %temp; 
	mov.b64 	{%r22, %temp}, %fd32;
	}
	{
	.reg .b32 %temp; 
	mov.b64 	{%temp, %r23}, %fd32;
	}
	add.s32 	%r24, %r23, 1048576;
	mov.b64 	%fd44, {%r22, %r24};
	fma.rn.f64 	%fd45, %fd20, %fd44, %fd43;
	mul.rn.f64 	%fd46, %fd41, %fd20;
	neg.f64 	%fd47, %fd46;
	fma.rn.f64 	%fd48, %fd41, %fd20, %fd47;
	fma.rn.f64 	%fd49, %fd41, %fd32, %fd48;
	fma.rn.f64 	%fd50, %fd45, %fd20, %fd49;
	mul.rn.f64 	%fd51, %fd38, %fd46;
	neg.f64 	%fd52, %fd51;
	fma.rn.f64 	%fd53, %fd38, %fd46, %fd52;
	fma.rn.f64 	%fd54, %fd38, %fd50, %fd53;
	fma.rn.f64 	%fd55, %fd40, %fd46, %fd54;
	add.f64 	%fd56, %fd51, %fd55;
	sub.f64 	%fd57, %fd51, %fd56;
	add.f64 	%fd58, %fd55, %fd57;
	add.f64 	%fd59, %fd20, %fd56;
	sub.f64 	%fd60, %fd20, %fd59;
	add.f64 	%fd61, %fd56, %fd60;
	add.f64 	%fd62, %fd58, %fd61;
	add.f64 	%fd63, %fd32, %fd62;
	add.f64 	%fd64, %fd59, %fd63;
	sub.f64 	%fd65, %fd59, %fd64;
	add.f64 	%fd66, %fd63, %fd65;
	xor.b32  	%r25, %r48, -2147483648;
	mov.b32 	%r26, 1127219200;
	mov.b64 	%fd67, {%r25, %r26};
	mov.b32 	%r27, -2147483648;
	mov.b64 	%fd68, {%r27, %r26};
	sub.f64 	%fd69, %fd67, %fd68;
	fma.rn.f64 	%fd70, %fd69, 0d3FE62E42FEFA39EF, %fd64;
	fma.rn.f64 	%fd71, %fd69, 0dBFE62E42FEFA39EF, %fd70;
	sub.f64 	%fd72, %fd71, %fd64;
	sub.f64 	%fd73, %fd66, %fd72;
	fma.rn.f64 	%fd74, %fd69, 0d3C7ABC9E3B39803F, %fd73;
	add.f64 	%fd75, %fd70, %fd74;
	sub.f64 	%fd76, %fd70, %fd75;
	add.f64 	%fd77, %fd74, %fd76;
	mov.f64 	%fd78, 0d3FD5555555555555;
	{
	.reg .b32 %temp; 
	mov.b64 	{%temp, %r28}, %fd78;
	}
	{
	.reg .b32 %temp; 
	mov.b64 	{%r29, %temp}, %fd78;
	}
	shl.b32 	%r30, %r28, 1;
	setp.gt.u32 	%p3, %r30, -33554433;
	and.b32  	%r31, %r28, -15728641;
	selp.b32 	%r32, %r31, %r28, %p3;
	mov.b64 	%fd79, {%r29, %r32};
	mul.rn.f64 	%fd80, %fd75, %fd79;
	neg.f64 	%fd81, %fd80;
	fma.rn.f64 	%fd82, %fd75, %fd79, %fd81;
	fma.rn.f64 	%fd83, %fd77, %fd79, %fd82;
	add.f64 	%fd4, %fd80, %fd83;
	sub.f64 	%fd84, %fd80, %fd4;
	add.f64 	%fd5, %fd83, %fd84;
	fma.rn.f64 	%fd85, %fd4, 0d3FF71547652B82FE, 0d4338000000000000;
	{
	.reg .b32 %temp; 
	mov.b64 	{%r13, %temp}, %fd85;
	}
	mov.f64 	%fd86, 0dC338000000000000;
	add.rn.f64 	%fd87, %fd85, %fd86;
	fma.rn.f64 	%fd88, %fd87, 0dBFE62E42FEFA39EF, %fd4;
	fma.rn.f64 	%fd89, %fd87, 0dBC7ABC9E3B39803F, %fd88;
	fma.rn.f64 	%fd90, %fd89, 0d3E5ADE1569CE2BDF, 0d3E928AF3FCA213EA;
	fma.rn.f64 	%fd91, %fd90, %fd89, 0d3EC71DEE62401315;
	fma.rn.f64 	%fd92, %fd91, %fd89, 0d3EFA01997C89EB71;
	fma.rn.f64 	%fd93, %fd92, %fd89, 0d3F2A01A014761F65;
	fma.rn.f64 	%fd94, %fd93, %fd89, 0d3F56C16C1852B7AF;
	fma.rn.f64 	%fd95, %fd94, %fd89, 0d3F81111111122322;
	fma.rn.f64 	%fd96, %fd95, %fd89, 0d3FA55555555502A1;
	fma.rn.f64 	%fd97, %fd96, %fd89, 0d3FC5555555555511;
	fma.rn.f64 	%fd98, %fd97, %fd89, 0d3FE000000000000B;
	fma.rn.f64 	%fd99, %fd98, %fd89, 0d3FF0000000000000;
	fma.rn.f64 	%fd100, %fd99, %fd89, 0d3FF0000000000000;
	{
	.reg .b32 %temp; 
	mov.b64 	{%r14, %temp}, %fd100;
	}
	{
	.reg .b32 %temp; 
	mov.b64 	{%temp, %r15}, %fd100;
	}
	shl.b32 	%r33, %r13, 20;
	add.s32 	%r34, %r33, %r15;
	mov.b64 	%fd108, {%r14, %r34};
	{
	.reg .b32 %temp; 
	mov.b64 	{%temp, %r35}, %fd4;
	}
	mov.b32 	%f2, %r35;
	abs.f32 	%f1, %f2;
	setp.lt.f32 	%p4, %f1, 0f4086232B;
	@%p4 bra 	$L__BB2_7;
	setp.lt.f64 	%p5, %fd4, 0d0000000000000000;
	add.f64 	%fd101, %fd4, 0d7FF0000000000000;
	selp.f64 	%fd108, 0d0000000000000000, %fd101, %p5;
	setp.geu.f32 	%p6, %f1, 0f40874800;
	@%p6 bra 	$L__BB2_7;
	shr.u32 	%r36, %r13, 31;
	add.s32 	%r37, %r13, %r36;
	shr.s32 	%r38, %r37, 1;
	shl.b32 	%r39, %r38, 20;
	add.s32 	%r40, %r15, %r39;
	mov.b64 	%fd102, {%r14, %r40};
	sub.s32 	%r41, %r13, %r38;
	shl.b32 	%r42, %r41, 20;
	add.s32 	%r43, %r42, 1072693248;
	mov.b32 	%r44, 0;
	mov.b64 	%fd103, {%r44, %r43};
	mul.f64 	%fd108, %fd103, %fd102;
$L__BB2_7:
	abs.f64 	%fd104, %fd108;
	setp.eq.f64 	%p7, %fd104, 0d7FF0000000000000;
	fma.rn.f64 	%fd105, %fd108, %fd5, %fd108;
	selp.f64 	%fd106, %fd108, %fd105, %p7;
	st.param.f64 	[func_retval0], %fd106;
	ret;

}


// ===== COMPILED SASS (sm_100) =====

	.target	sm_100

	.elftype	@"ET_EXEC"


//--------------------- .note.nv.tkinfo           --------------------------
	.section	.note.nv.tkinfo,"",@"SHT_NOTE"
	.sectionflags	@"SHF_NOTE_NV_TKINFO"
	.tkinfo
        /*0018*/ 	.word	0x00000002
        /*0030*/ 	.string	""
        /*0030*/ 	.string	"ptxas"
        /*0030*/ 	.string	"Cuda compilation tools, release 13.0, V13.0.88"
        /*0030*/ 	.string	"Build cuda_13.0.r13.0/compiler.36424714_0"
        /*0030*/ 	.string	"-arch sm_100 -m 64 "



//--------------------- .note.nv.cuinfo           --------------------------
	.section	.note.nv.cuinfo,"",@"SHT_NOTE"
	.sectionflags	@"SHF_NOTE_NV_CUINFO"
        /*0018*/ 	.short	0x0002
        /*001a*/ 	.short	0x0064
        /*001c*/ 	.short	0x0082
	.zero		2


//--------------------- .nv.info                  --------------------------
	.section	.nv.info,"",@"SHT_CUDA_INFO"
	.align	4


	//----- nvinfo : EIATTR_REGCOUNT
	.align		4
        /*0000*/ 	.byte	0x04, 0x2f
        /*0002*/ 	.short	(.L_13 - .L_12)
	.align		4
.L_12:
        /*0004*/ 	.word	index@(_Z10vxc_kernelPKdPdm)
        /*0008*/ 	.word	0x0000001f


	//----- nvinfo : EIATTR_FRAME_SIZE
	.align		4
.L_13:
        /*000c*/ 	.byte	0x04, 0x11
        /*000e*/ 	.short	(.L_15 - .L_14)
	.align		4
.L_14:
        /*0010*/ 	.word	index@($_Z10vxc_kernelPKdPdm$__internal_accurate_pow)
        /*0014*/ 	.word	0x00000000


	//----- nvinfo : EIATTR_FRAME_SIZE
	.align		4
.L_15:
        /*0018*/ 	.byte	0x04, 0x11
        /*001a*/ 	.short	(.L_17 - .L_16)
	.align		4
.L_16:
        /*001c*/ 	.word	index@($__internal_5_$__cuda_sm20_dsqrt_rn_f64_mediumpath_v1)
        /*0020*/ 	.word	0x00000000


	//----- nvinfo : EIATTR_FRAME_SIZE
	.align		4
.L_17:
        /*0024*/ 	.byte	0x04, 0x11
        /*0026*/ 	.short	(.L_19 - .L_18)
	.align		4
.L_18:
        /*0028*/ 	.word	index@($__internal_4_$__cuda_sm20_div_rn_f64_full)
        /*002c*/ 	.word	0x00000000


	//----- nvinfo : EIATTR_FRAME_SIZE
	.align		4
.L_19:
        /*0030*/ 	.byte	0x04, 0x11
        /*0032*/ 	.short	(.L_21 - .L_20)
	.align		4
.L_20:
        /*0034*/ 	.word	index@($__internal_3_$__cuda_sm20_dblrcp_rn_slowpath_v3)
        /*0038*/ 	.word	0x00000000


	//----- nvinfo : EIATTR_FRAME_SIZE
	.align		4
.L_21:
        /*003c*/ 	.byte	0x04, 0x11
        /*003e*/ 	.short	(.L_23 - .L_22)
	.align		4
.L_22:
        /*0040*/ 	.word	index@(_Z10vxc_kernelPKdPdm)
        /*0044*/ 	.word	0x00000000


	//----- nvinfo : EIATTR_REGCOUNT
	.align		4
.L_23:
        /*0048*/ 	.byte	0x04, 0x2f
        /*004a*/ 	.short	(.L_25 - .L_24)
	.align		4
.L_24:
        /*004c*/ 	.word	index@(_Z24compute_positions_kernelPdm)
        /*0050*/ 	.word	0x0000001e


	//----- nvinfo : EIATTR_FRAME_SIZE
	.align		4
.L_25:
        /*0054*/ 	.byte	0x04, 0x11
        /*0056*/ 	.short	(.L_27 - .L_26)
	.align		4
.L_26:
        /*0058*/ 	.word	index@($__internal_2_$__cuda_sm20_rem_u64)
        /*005c*/ 	.word	0x00000000


	//----- nvinfo : EIATTR_FRAME_SIZE
	.align		4
.L_27:
        /*0060*/ 	.byte	0x04, 0x11
        /*0062*/ 	.short	(.L_29 - .L_28)
	.align		4
.L_28:
        /*0064*/ 	.word	index@($__internal_1_$__cuda_sm20_div_u64)
        /*0068*/ 	.word	0x00000000


	//----- nvinfo : EIATTR_FRAME_SIZE
	.align		4
.L_29:
        /*006c*/ 	.byte	0x04, 0x11
        /*006e*/ 	.short	(.L_31 - .L_30)
	.align		4
.L_30:
        /*0070*/ 	.word	index@($__internal_0_$__cuda_sm20_div_rn_f64_full)
        /*0074*/ 	.word	0x00000000


	//----- nvinfo : EIATTR_FRAME_SIZE
	.align		4
.L_31:
        /*0078*/ 	.byte	0x04, 0x11
        /*007a*/ 	.short	(.L_33 - .L_32)
	.align		4
.L_32:
        /*007c*/ 	.word	index@(_Z24compute_positions_kernelPdm)
        /*0080*/ 	.word	0x00000000


	//----- nvinfo : EIATTR_MIN_STACK_SIZE
	.align		4
.L_33:
        /*0084*/ 	.byte	0x04, 0x12
        /*0086*/ 	.short	(.L_35 - .L_34)
	.align		4
.L_34:
        /*0088*/ 	.word	index@(_Z24compute_positions_kernelPdm)
        /*008c*/ 	.word	0x00000000


	//----- nvinfo : EIATTR_MIN_STACK_SIZE
	.align		4
.L_35:
        /*0090*/ 	.byte	0x04, 0x12
        /*0092*/ 	.short	(.L_37 - .L_36)
	.align		4
.L_36:
        /*0094*/ 	.word	index@(_Z10vxc_kernelPKdPdm)
        /*0098*/ 	.word	0x00000000
.L_37:


//--------------------- .nv.compat                --------------------------
	.section	.nv.compat,"",@"SHT_CUDA_COMPAT_INFO"
	.align	4
        /*0000*/ 	.byte	0x02, 0x09, 0x00, 0x00, 0x02, 0x02, 0x01, 0x00, 0x02, 0x05, 0x05, 0x00, 0x03, 0x07, 0x01, 0x01
        /*0010*/ 	.byte	0x02, 0x03, 0x00, 0x00, 0x02, 0x06, 0x01, 0x00, 0x04, 0x0b, 0x08, 0x00, 0x01, 0x00, 0x00, 0x00
        /*0020*/ 	.byte	0x00, 0x00, 0x00, 0x00


//--------------------- .nv.info._Z24compute_positions_kernelPdm --------------------------
	.section	.nv.info._Z24compute_positions_kernelPdm,"",@"SHT_CUDA_INFO"
	.sectionflags	@""
	.align	4


	//----- nvinfo : EIATTR_CUDA_API_VERSION
	.align		4
        /*0000*/ 	.byte	0x04, 0x37
        /*0002*/ 	.short	(.L_39 - .L_38)
.L_38:
        /*0004*/ 	.word	0x00000082


	//----- nvinfo : EIATTR_KPARAM_INFO
	.align		4
.L_39:
        /*0008*/ 	.byte	0x04, 0x17
        /*000a*/ 	.short	(.L_41 - .L_40)
.L_40:
        /*000c*/ 	.word	0x00000000
        /*0010*/ 	.short	0x0001
        /*0012*/ 	.short	0x0008
        /*0014*/ 	.byte	0x00, 0xf0, 0x21, 0x00


	//----- nvinfo : EIATTR_KPARAM_INFO
	.align		4
.L_41:
        /*0018*/ 	.byte	0x04, 0x17
        /*001a*/ 	.short	(.L_43 - .L_42)
.L_42:
        /*001c*/ 	.word	0x00000000
        /*0020*/ 	.short	0x0000
        /*0022*/ 	.short	0x0000
        /*0024*/ 	.byte	0x00, 0xf5, 0x21, 0x00


	//----- nvinfo : EIATTR_SPARSE_MMA_MASK
	.align		4
.L_43:
        /*0028*/ 	.byte	0x03, 0x50
        /*002a*/ 	.short	0x0000


	//----- nvinfo : EIATTR_MAXREG_COUNT
	.align		4
        /*002c*/ 	.byte	0x03, 0x1b
        /*002e*/ 	.short	0x00ff


	//----- nvinfo : EIATTR_MERCURY_ISA_VERSION
	.align		4
        /*0030*/ 	.byte	0x03, 0x5f
        /*0032*/ 	.short	0x0101


	//----- nvinfo : EIATTR_VRC_CTA_INIT_COUNT
	.align		4
        /*0034*/ 	.byte	0x02, 0x4a
	.zero		1
	.zero		1


	//----- nvinfo : EIATTR_EXIT_INSTR_OFFSETS
	.align		4
        /*0038*/ 	.byte	0x04, 0x1c
        /*003a*/ 	.short	(.L_45 - .L_44)


	//   ....[0]....
.L_44:
        /*003c*/ 	.word	0x00000080


	//   ....[1]....
        /*0040*/ 	.word	0x00000c10


	//----- nvinfo : EIATTR_CRS_STACK_SIZE
	.align		4
.L_45:
        /*0044*/ 	.byte	0x04, 0x1e
        /*0046*/ 	.short	(.L_47 - .L_46)
.L_46:
        /*0048*/ 	.word	0x00000000


	//----- nvinfo : EIATTR_CBANK_PARAM_SIZE
	.align		4
.L_47:
        /*004c*/ 	.byte	0x03, 0x19
        /*004e*/ 	.short	0x0010


	//----- nvinfo : EIATTR_PARAM_CBANK
	.align		4
        /*0050*/ 	.byte	0x04, 0x0a
        /*0052*/ 	.short	(.L_49 - .L_48)
	.align		4
.L_48:
        /*0054*/ 	.word	index@(.nv.constant0._Z24compute_positions_kernelPdm)
        /*0058*/ 	.short	0x0380
        /*005a*/ 	.short	0x0010


	//----- nvinfo : EIATTR_SW_WAR
	.align		4
.L_49:
        /*005c*/ 	.byte	0x04, 0x36
        /*005e*/ 	.short	(.L_51 - .L_50)
.L_50:
        /*0060*/ 	.word	0x00000008
.L_51:


//--------------------- .nv.info._Z10vxc_kernelPKdPdm --------------------------
	.section	.nv.info._Z10vxc_kernelPKdPdm,"",@"SHT_CUDA_INFO"
	.sectionflags	@""
	.align	4


	//----- nvinfo : EIATTR_CUDA_API_VERSION
	.align		4
        /*0000*/ 	.byte	0x04, 0x37
        /*0002*/ 	.short	(.L_53 - .L_52)
.L_52:
        /*0004*/ 	.word	0x00000082


	//----- nvinfo : EIATTR_KPARAM_INFO
	.align		4
.L_53:
        /*0008*/ 	.byte	0x04, 0x17
        /*000a*/ 	.short	(.L_55 - .L_54)
.L_54:
        /*000c*/ 	.word	0x00000000
        /*0010*/ 	.short	0x0002
        /*0012*/ 	.short	0x0010
        /*0014*/ 	.byte	0x00, 0xf0, 0x21, 0x00


	//----- nvinfo : EIATTR_KPARAM_INFO
	.align		4
.L_55:
        /*0018*/ 	.byte	0x04, 0x17
        /*001a*/ 	.short	(.L_57 - .L_56)
.L_56:
        /*001c*/ 	.word	0x00000000
        /*0020*/ 	.short	0x0001
        /*0022*/ 	.short	0x0008
        /*0024*/ 	.byte	0x00, 0xf5, 0x21, 0x00


	//----- nvinfo : EIATTR_KPARAM_INFO
	.align		4
.L_57:
        /*0028*/ 	.byte	0x04, 0x17
        /*002a*/ 	.short	(.L_59 - .L_58)
.L_58:
        /*002c*/ 	.word	0x00000000
        /*0030*/ 	.short	0x0000
        /*0032*/ 	.short	0x0000
        /*0034*/ 	.byte	0x00, 0xf5, 0x21, 0x00


	//----- nvinfo : EIATTR_SPARSE_MMA_MASK
	.align		4
.L_59:
        /*0038*/ 	.byte	0x03, 0x50
        /*003a*/ 	.short	0x0000


	//----- nvinfo : EIATTR_MAXREG_COUNT
	.align		4
        /*003c*/ 	.byte	0x03, 0x1b
        /*003e*/ 	.short	0x00ff


	//----- nvinfo : EIATTR_MERCURY_ISA_VERSION
	.align		4
        /*0040*/ 	.byte	0x03, 0x5f
        /*0042*/ 	.short	0x0101


	//----- nvinfo : EIATTR_VRC_CTA_INIT_COUNT
	.align		4
        /*0044*/ 	.byte	0x02, 0x4a
	.zero		1
	.zero		1


	//----- nvinfo : EIATTR_EXIT_INSTR_OFFSETS
	.align		4
        /*0048*/ 	.byte	0x04, 0x1c
        /*004a*/ 	.short	(.L_61 - .L_60)


	//   ....[0]....
.L_60:
        /*004c*/ 	.word	0x00000080


	//   ....[1]....
        /*0050*/ 	.word	0x00001b80


	//----- nvinfo : EIATTR_CRS_STACK_SIZE
	.align		4
.L_61:
        /*0054*/ 	.byte	0x04, 0x1e
        /*0056*/ 	.short	(.L_63 - .L_62)
.L_62:
        /*0058*/ 	.word	0x00000000


	//----- nvinfo : EIATTR_CBANK_PARAM_SIZE
	.align		4
.L_63:
        /*005c*/ 	.byte	0x03, 0x19
        /*005e*/ 	.short	0x0018


	//----- nvinfo : EIATTR_PARAM_CBANK
	.align		4
        /*0060*/ 	.byte	0x04, 0x0a
        /*0062*/ 	.short	(.L_65 - .L_64)
	.align		4
.L_64:
        /*0064*/ 	.word	index@(.nv.constant0._Z10vxc_kernelPKdPdm)
        /*0068*/ 	.short	0x0380
        /*006a*/ 	.short	0x0018


	//----- nvinfo : EIATTR_SW_WAR
	.align		4
.L_65:
        /*006c*/ 	.byte	0x04, 0x36
        /*006e*/ 	.short	(.L_67 - .L_66)
.L_66:
        /*0070*/ 	.word	0x00000008
.L_67:


//--------------------- .nv.callgraph             --------------------------
	.section	.nv.callgraph,"",@"SHT_CUDA_CALLGRAPH"
	.align	4
	.sectionentsize	8
	.align		4
        /*0000*/ 	.word	0x00000000
	.align		4
        /*0004*/ 	.word	0xffffffff
	.align		4
        /*0008*/ 	.word	0x00000000
	.align		4
        /*000c*/ 	.word	0xfffffffe
	.align		4
        /*0010*/ 	.word	0x00000000
	.align		4
        /*0014*/ 	.word	0xfffffffd
	.align		4
        /*0018*/ 	.word	0x00000000
	.align		4
        /*001c*/ 	.word	0xfffffffc


//--------------------- .nv.constant3             --------------------------
	.section	.nv.constant3,"a",@progbits
	.align	8
.nv.constant3:
	.type		d_A,@object
	.size		d_A,(d_alpha1 - d_A)
d_A:
        /*0000*/ 	.byte	0x06, 0xbc, 0xcc, 0xb0, 0x51, 0xd6, 0xaf, 0x3f
	.type		d_alpha1,@object
	.size		d_alpha1,(d_beta1 - d_alpha1)
d_alpha1:
        /*0008*/ 	.byte	0x98, 0xdd, 0x93, 0x87, 0x85, 0x5a, 0xcb, 0x3f
	.type		d_beta1,@object
	.size		d_beta1,(d_beta2 - d_beta1)
d_beta1:
        /*0010*/ 	.byte	0xa7, 0xe8, 0x48, 0x2e, 0xff, 0x61, 0x1e, 0x40
	.type		d_beta2,@object
	.size		d_beta2,(d_beta3 - d_beta2)
d_beta2:
        /*0018*/ 	.byte	0x6c, 0x09, 0xf9, 0xa0, 0x67, 0xb3, 0x0c, 0x40
	.type		d_beta3,@object
	.size		d_beta3,(d_beta4 - d_beta3)
d_beta3:
        /*0020*/ 	.byte	0x4b, 0xea, 0x04, 0x34, 0x11, 0x36, 0xfa, 0x3f
	.type		d_beta4,@object
	.size		d_beta4,(d_a1 - d_beta4)
d_beta4:
        /*0028*/ 	.byte	0xb1, 0xf9, 0xb8, 0x36, 0x54, 0x8c, 0xdf, 0x3f
	.type		d_a1,@object
	.size		d_a1,(d_a2 - d_a1)
d_a1:
	.zero		24
	.type		d_a2,@object
	.size		d_a2,(d_a3 - d_a2)
d_a2:
	.zero		24
	.type		d_a3,@object
	.size		d_a3,(d_Nx - d_a3)
d_a3:
	.zero		24
	.type		d_Nx,@object
	.size		d_Nx,(d_Ny - d_Nx)
d_Nx:
	.zero		4
	.type		d_Ny,@object
	.size		d_Ny,(d_Nz - d_Ny)
d_Ny:
	.zero		4
	.type		d_Nz,@object
	.size		d_Nz,(.L_11 - d_Nz)
d_Nz:
	.zero		4
.L_11:


//--------------------- .text._Z24compute_positions_kernelPdm --------------------------
	.section	.text._Z24compute_positions_kernelPdm,"ax",@progbits
	.align	128
        .global         _Z24compute_positions_kernelPdm
        .type           _Z24compute_positions_kernelPdm,@function
        .size           _Z24compute_positions_kernelPdm,(.L_x_58 - _Z24compute_positions_kernelPdm)
        .other          _Z24compute_positions_kernelPdm,@"STO_CUDA_ENTRY STV_DEFAULT"
_Z24compute_positions_kernelPdm:
.text._Z24compute_positions_kernelPdm:
[----:B------:R-:W-:Y:S01]  /*0000*/  LDC R1, c[0x0][0x37c] ;  /* 0x0000df00ff017b82 */ /* 0x000fe20000000800 */
[----:B------:R-:W0:Y:S07]  /*0010*/  S2R R3, SR_TID.X ;  /* 0x0000000000037919 */ /* 0x000e2e0000002100 */
[----:B------:R-:W0:Y:S01]  /*0020*/  S2UR UR4, SR_CTAID.X ;  /* 0x00000000000479c3 */ /* 0x000e220000002500 */
[----:B------:R-:W1:Y:S07]  /*0030*/  LDCU.64 UR6, c[0x0][0x388] ;  /* 0x00007100ff0677ac */ /* 0x000e6e0008000a00 */
[----:B------:R-:W0:Y:S02]  /*0040*/  LDC R0, c[0x0][0x360] ;  /* 0x0000d800ff007b82 */ /* 0x000e240000000800 */
[----:B0-----:R-:W-:-:S05]  /*0050*/  IMAD R0, R0, UR4, R3 ;  /* 0x0000000400007c24 */ /* 0x001fca000f8e0203 */
[----:B-1----:R-:W-:-:S04]  /*0060*/  ISETP.GE.U32.AND P0, PT, R0, UR6, PT ;  /* 0x0000000600007c0c */ /* 0x002fc8000bf06070 */
[----:B------:R-:W-:-:S13]  /*0070*/  ISETP.GE.U32.AND.EX P0, PT, RZ, UR7, PT, P0 ;  /* 0x00000007ff007c0c */ /* 0x000fda000bf06100 */
[----:B------:R-:W-:Y:S05]  /*0080*/  @P0 EXIT ;  /* 0x000000000000094d */ /* 0x000fea0003800000 */
[----:B------:R-:W0:Y:S01]  /*0090*/  LDCU UR5, c[0x3][0x80] ;  /* 0x00c01000ff0577ac */ /* 0x000e220008000800 */
[----:B------:R-:W-:Y:S01]  /*00a0*/  UMOV UR4, URZ ;  /* 0x000000ff00047c82 */ /* 0x000fe20008000000 */
[----:B0-----:R-:W-:-:S04]  /*00b0*/  USHF.R.S32.HI UR7, URZ, 0x1f, UR5 ;  /* 0x0000001fff077899 */ /* 0x001fc80008011405 */
[----:B------:R-:W-:-:S09]  /*00c0*/  UISETP.NE.U32.AND UP0, UPT, UR7, URZ, UPT ;  /* 0x000000ff0700728c */ /* 0x000fd2000bf05070 */
[----:B------:R-:W-:Y:S05]  /*00d0*/  BRA.U UP0, `(.L_x_0) ;  /* 0x0000000100587547 */ /* 0x000fea000b800000 */
[----:B------:R-:W0:Y:S01]  /*00e0*/  I2F.U32.RP R4, UR5 ;  /* 0x0000000500047d06 */ /* 0x000e220008209000 */
[----:B------:R-:W-:-:S07]  /*00f0*/  ISETP.NE.U32.AND P2, PT, RZ, UR5, PT ;  /* 0x00000005ff007c0c */ /* 0x000fce000bf45070 */
[----:B0-----:R-:W0:Y:S02]  /*0100*/  MUFU.RCP R4, R4 ;  /* 0x0000000400047308 */ /* 0x001e240000001000 */
[----:B0-----:R-:W-:-:S06]  /*0110*/  VIADD R2, R4, 0xffffffe ;  /* 0x0ffffffe04027836 */ /* 0x001fcc0000000000 */
[----:B------:R0:W1:Y:S02]  /*0120*/  F2I.FTZ.U32.TRUNC.NTZ R3, R2 ;  /* 0x0000000200037305 */ /* 0x000064000021f000 */
[----:B0-----:R-:W-:Y:S02]  /*0130*/  IMAD.MOV.U32 R2, RZ, RZ, RZ ;  /* 0x000000ffff027224 */ /* 0x001fe400078e00ff */
[----:B-1----:R-:W-:-:S04]  /*0140*/  IMAD.MOV R5, RZ, RZ, -R3 ;  /* 0x000000ffff057224 */ /* 0x002fc800078e0a03 */
[----:B------:R-:W-:-:S04]  /*0150*/  IMAD R5, R5, UR5, RZ ;  /* 0x0000000505057c24 */ /* 0x000fc8000f8e02ff */
[----:B------:R-:W-:-:S06]  /*0160*/  IMAD.HI.U32 R3, R3, R5, R2 ;  /* 0x0000000503037227 */ /* 0x000fcc00078e0002 */
[----:B------:R-:W-:-:S05]  /*0170*/  IMAD.HI.U32 R2, R3, R0, RZ ;  /* 0x0000000003027227 */ /* 0x000fca00078e00ff */
[----:B------:R-:W-:-:S05]  /*0180*/  IADD3 R3, PT, PT, -R2, RZ, RZ ;  /* 0x000000ff02037210 */ /* 0x000fca0007ffe1ff */
[----:B------:R-:W-:-:S05]  /*0190*/  IMAD R3, R3, UR5, R0 ;  /* 0x0000000503037c24 */ /* 0x000fca000f8e0200 */
[----:B------:R-:W-:-:S13]  /*01a0*/  ISETP.GE.U32.AND P0, PT, R3, UR5, PT ;  /* 0x0000000503007c0c */ /* 0x000fda000bf06070 */
[----:B------:R-:W-:Y:S02]  /*01b0*/  @P0 VIADD R3, R3, -UR5 ;  /* 0x8000000503030c36 */ /* 0x000fe40008000000 */
[----:B------:R-:W-:-:S03]  /*01c0*/  @P0 VIADD R2, R2, 0x1 ;  /* 0x0000000102020836 */ /* 0x000fc60000000000 */
[----:B------:R-:W-:-:S13]  /*01d0*/  ISETP.GE.U32.AND P1, PT, R3, UR5, PT ;  /* 0x0000000503007c0c */ /* 0x000fda000bf26070 */
[----:B------:R-:W-:Y:S01]  /*01e0*/  @P1 VIADD R2, R2, 0x1 ;  /* 0x0000000102021836 */ /* 0x000fe20000000000 */
[----:B------:R-:W-:-:S04]  /*01f0*/  @!P2 LOP3.LUT R2, RZ, UR5, RZ, 0x33, !PT ;  /* 0x00000005ff02ac12 */ /* 0x000fc8000f8e33ff */
[----:B------:R-:W-:-:S05]  /*0200*/  IADD3 R3, PT, PT, -R2, RZ, RZ ;  /* 0x000000ff02037210 */ /* 0x000fca0007ffe1ff */
[----:B------:R-:W-:Y:S02]  /*0210*/  IMAD R14, R3, UR5, R0 ;  /* 0x00000005030e7c24 */ /* 0x000fe4000f8e0200 */
[----:B------:R-:W-:Y:S01]  /*0220*/  IMAD.MOV.U32 R3, RZ, RZ, RZ ;  /* 0x000000ffff037224 */ /* 0x000fe200078e00ff */
[----:B------:R-:W-:Y:S06]  /*0230*/  BRA `(.L_x_1) ;  /* 0x0000000000207947 */ /* 0x000fec0003800000 */
.L_x_0:
[----:B------:R-:W-:Y:S01]  /*0240*/  MOV R2, 0x270 ;  /* 0x0000027000027802 */ /* 0x000fe20000000f00 */
[----:B------:R-:W0:Y:S06]  /*0250*/  LDCU UR5, c[0x3][0x80] ;  /* 0x00c01000ff0577ac */ /* 0x000e2c0008000800 */
[----:B0-----:R-:W-:Y:S05]  /*0260*/  CALL.REL.NOINC `($__internal_1_$__cuda_sm20_div_u64) ;  /* 0x0000000c00dc7944 */ /* 0x001fea0003c00000 */
[----:B------:R-:W0:Y:S01]  /*0270*/  LDCU UR5, c[0x3][0x80] ;  /* 0x00c01000ff0577ac */ /* 0x000e220008000800 */
[--C-:B------:R-:W-:Y:S02]  /*0280*/  IMAD.MOV R3, RZ, RZ, -R10.reuse ;  /* 0x000000ffff037224 */ /* 0x100fe400078e0a0a */
[----:B------:R-:W-:Y:S02]  /*0290*/  IMAD.MOV.U32 R2, RZ, RZ, R10 ;  /* 0x000000ffff027224 */ /* 0x000fe400078e000a */
[----:B0-----:R-:W-:Y:S01]  /*02a0*/  IMAD R14, R3, UR5, R0 ;  /* 0x00000005030e7c24 */ /* 0x001fe2000f8e0200 */
[----:B------:R-:W-:-:S07]  /*02b0*/  MOV R3, R11 ;  /* 0x0000000b00037202 */ /* 0x000fce0000000f00 */
.L_x_1:
[----:B------:R-:W0:Y:S02]  /*02c0*/  LDCU UR5, c[0x3][0x7c] ;  /* 0x00c00f80ff0577ac */ /* 0x000e240008000800 */
        /* <DEDUP_REMOVED lines=16> */
[----:B------:R-:W-:-:S05]  /*03d0*/  @P0 VIADD R24, R24, -UR5 ;  /* 0x8000000518180c36 */ /* 0x000fca0008000000 */
[----:B------:R-:W-:-:S13]  /*03e0*/  ISETP.GE.U32.AND P0, PT, R24, UR5, PT ;  /* 0x0000000518007c0c */ /* 0x000fda000bf06070 */
[----:B------:R-:W-:Y:S01]  /*03f0*/  @P0 VIADD R24, R24, -UR5 ;  /* 0x8000000518180c36 */ /* 0x000fe20008000000 */
[----:B------:R-:W-:Y:S01]  /*0400*/  @!P1 LOP3.LUT R24, RZ, UR5, RZ, 0x33, !PT ;  /* 0x00000005ff189c12 */ /* 0x000fe2000f8e33ff */
[----:B------:R-:W-:Y:S06]  /*0410*/  BRA `(.L_x_3) ;  /* 0x0000000000087947 */ /* 0x000fec0003800000 */
.L_x_2:
[----:B------:R-:W-:-:S07]  /*0420*/  MOV R4, 0x440 ;  /* 0x0000044000047802 */ /* 0x000fce0000000f00 */
[----:B------:R-:W-:Y:S05]  /*0430*/  CALL.REL.NOINC `($__internal_2_$__cuda_sm20_rem_u64) ;  /* 0x0000001000787944 */ /* 0x000fea0003c00000 */
.L_x_3:
[----:B------:R-:W0:Y:S01]  /*0440*/  LDCU UR5, c[0x3][0x80] ;  /* 0x00c01000ff0577ac */ /* 0x000e220008000800 */
[----:B------:R-:W0:Y:S02]  /*0450*/  LDCU UR6, c[0x3][0x7c] ;  /* 0x00c00f80ff0677ac */ /* 0x000e240008000800 */
[----:B0-----:R-:W-:-:S04]  /*0460*/  UIMAD UR5, UR5, UR6, URZ ;  /* 0x00000006050572a4 */ /* 0x001fc8000f8e02ff */
[----:B------:R-:W-:-:S04]  /*0470*/  USHF.R.S32.HI UR7, URZ, 0x1f, UR5 ;  /* 0x0000001fff077899 */ /* 0x000fc80008011405 */
[----:B------:R-:W-:-:S09]  /*0480*/  UISETP.NE.U32.AND UP0, UPT, UR7, URZ, UPT ;  /* 0x000000ff0700728c */ /* 0x000fd2000bf05070 */
[----:B------:R-:W-:Y:S05]  /*0490*/  BRA.U UP0, `(.L_x_4) ;  /* 0x0000000100507547 */ /* 0x000fea000b800000 */
[----:B------:R-:W0:Y:S01]  /*04a0*/  I2F.U32.RP R4, UR5 ;  /* 0x0000000500047d06 */ /* 0x000e220008209000 */
[----:B------:R-:W-:Y:S02]  /*04b0*/  IADD3 R5, PT, PT, RZ, -UR5, RZ ;  /* 0x80000005ff057c10 */ /* 0x000fe4000fffe0ff */
[----:B------:R-:W-:-:S05]  /*04c0*/  ISETP.NE.U32.AND P2, PT, RZ, UR5, PT ;  /* 0x00000005ff007c0c */ /* 0x000fca000bf45070 */
[----:B0-----:R-:W0:Y:S02]  /*04d0*/  MUFU.RCP R4, R4 ;  /* 0x0000000400047308 */ /* 0x001e240000001000 */
[----:B0-----:R-:W-:-:S06]  /*04e0*/  VIADD R2, R4, 0xffffffe ;  /* 0x0ffffffe04027836 */ /* 0x001fcc0000000000 */
[----:B------:R0:W1:Y:S02]  /*04f0*/  F2I.FTZ.U32.TRUNC.NTZ R3, R2 ;  /* 0x0000000200037305 */ /* 0x000064000021f000 */
[----:B0-----:R-:W-:Y:S02]  /*0500*/  IMAD.MOV.U32 R2, RZ, RZ, RZ ;  /* 0x000000ffff027224 */ /* 0x001fe400078e00ff */
[----:B-1----:R-:W-:-:S04]  /*0510*/  IMAD R5, R5, R3, RZ ;  /* 0x0000000305057224 */ /* 0x002fc800078e02ff */
[----:B------:R-:W-:-:S06]  /*0520*/  IMAD.HI.U32 R3, R3, R5, R2 ;  /* 0x0000000503037227 */ /* 0x000fcc00078e0002 */
[----:B------:R-:W-:-:S04]  /*0530*/  IMAD.HI.U32 R3, R3, R0, RZ ;  /* 0x0000000003037227 */ /* 0x000fc800078e00ff */
[----:B------:R-:W-:-:S04]  /*0540*/  IMAD.MOV R5, RZ, RZ, -R3 ;  /* 0x000000ffff057224 */ /* 0x000fc800078e0a03 */
[----:B------:R-:W-:-:S05]  /*0550*/  IMAD R5, R5, UR5, R0 ;  /* 0x0000000505057c24 */ /* 0x000fca000f8e0200 */
[----:B------:R-:W-:-:S13]  /*0560*/  ISETP.GE.U32.AND P0, PT, R5, UR5, PT ;  /* 0x0000000505007c0c */ /* 0x000fda000bf06070 */
[----:B------:R-:W-:Y:S01]  /*0570*/  @P0 VIADD R5, R5, -UR5 ;  /* 0x8000000505050c36 */ /* 0x000fe20008000000 */
[----:B------:R-:W-:-:S04]  /*0580*/  @P0 IADD3 R3, PT, PT, R3, 0x1, RZ ;  /* 0x0000000103030810 */ /* 0x000fc80007ffe0ff */
[----:B------:R-:W-:-:S13]  /*0590*/  ISETP.GE.U32.AND P1, PT, R5, UR5, PT ;  /* 0x0000000505007c0c */ /* 0x000fda000bf26070 */
[----:B------:R-:W-:Y:S01]  /*05a0*/  @P1 VIADD R3, R3, 0x1 ;  /* 0x0000000103031836 */ /* 0x000fe20000000000 */
[----:B------:R-:W-:-:S05]  /*05b0*/  @!P2 LOP3.LUT R3, RZ, UR5, RZ, 0x33, !PT ;  /* 0x00000005ff03ac12 */ /* 0x000fca000f8e33ff */
[----:B------:R-:W-:Y:S01]  /*05c0*/  IMAD.MOV.U32 R10, RZ, RZ, R3 ;  /* 0x000000ffff0a7224 */ /* 0x000fe200078e0003 */
[----:B------:R-:W-:Y:S06]  /*05d0*/  BRA `(.L_x_5) ;  /* 0x0000000000087947 */ /* 0x000fec0003800000 */
.L_x_4:
[----:B------:R-:W-:-:S07]  /*05e0*/  MOV R2, 0x600 ;  /* 0x0000060000027802 */ /* 0x000fce0000000f00 */
[----:B------:R-:W-:Y:S05]  /*05f0*/  CALL.REL.NOINC `($__internal_1_$__cuda_sm20_div_u64) ;  /* 0x0000000800f87944 */ /* 0x000fea0003c00000 */
.L_x_5:
[----:B------:R-:W0:Y:S01]  /*0600*/  LDCU UR4, c[0x3][0x78] ;  /* 0x00c00f00ff0477ac */ /* 0x000e220008000800 */
[----:B------:R-:W-:Y:S01]  /*0610*/  IMAD.MOV.U32 R2, RZ, RZ, 0x1 ;  /* 0x00000001ff027424 */ /* 0x000fe200078e00ff */
[----:B------:R-:W1:Y:S01]  /*0620*/  I2F.F64 R10, R10 ;  /* 0x0000000a000a7312 */ /* 0x000e620000201c00 */
[----:B------:R-:W-:Y:S01]  /*0630*/  BSSY.RECONVERGENT B0, `(.L_x_6) ;  /* 0x0000015000007945 */ /* 0x000fe20003800200 */
[----:B-1----:R-:W-:-:S06]  /*0640*/  FSETP.GEU.AND P1, PT, |R11|, 6.5827683646048100446e-37, PT ;  /* 0x036000000b00780b */ /* 0x002fcc0003f2e200 */
[----:B0-----:R-:W0:Y:S08]  /*0650*/  I2F.F64 R4, UR4 ;  /* 0x0000000400047d12 */ /* 0x001e300008201c00 */
[----:B0-----:R-:W0:Y:S02]  /*0660*/  MUFU.RCP64H R3, R5 ;  /* 0x0000000500037308 */ /* 0x001e240000001800 */
[----:B0-----:R-:W-:-:S08]  /*0670*/  DFMA R6, -R4, R2, 1 ;  /* 0x3ff000000406742b */ /* 0x001fd00000000102 */
[----:B------:R-:W-:-:S08]  /*0680*/  DFMA R6, R6, R6, R6 ;  /* 0x000000060606722b */ /* 0x000fd00000000006 */
[----:B------:R-:W-:-:S08]  /*0690*/  DFMA R6, R2, R6, R2 ;  /* 0x000000060206722b */ /* 0x000fd00000000002 */
[----:B------:R-:W-:-:S08]  /*06a0*/  DFMA R2, -R4, R6, 1 ;  /* 0x3ff000000402742b */ /* 0x000fd00000000106 */
[----:B------:R-:W-:-:S08]  /*06b0*/  DFMA R2, R6, R2, R6 ;  /* 0x000000020602722b */ /* 0x000fd00000000006 */
[----:B------:R-:W-:-:S08]  /*06c0*/  DMUL R6, R10, R2 ;  /* 0x000000020a067228 */ /* 0x000fd00000000000 */
[----:B------:R-:W-:-:S08]  /*06d0*/  DFMA R8, -R4, R6, R10 ;  /* 0x000000060408722b */ /* 0x000fd0000000010a */
[----:B------:R-:W-:-:S10]  /*06e0*/  DFMA R2, R2, R8, R6 ;  /* 0x000000080202722b */ /* 0x000fd40000000006 */
[----:B------:R-:W-:-:S05]  /*06f0*/  FFMA R6, RZ, R5, R3 ;  /* 0x00000005ff067223 */ /* 0x000fca0000000003 */
[----:B------:R-:W-:-:S13]  /*0700*/  FSETP.GT.AND P0, PT, |R6|, 1.469367938527859385e-39, PT ;  /* 0x001000000600780b */ /* 0x000fda0003f04200 */
[----:B------:R-:W-:Y:S05]  /*0710*/  @P0 BRA P1, `(.L_x_7) ;  /* 0x0000000000180947 */ /* 0x000fea0000800000 */
[----:B------:R-:W-:Y:S01]  /*0720*/  MOV R8, R4 ;  /* 0x0000000400087202 */ /* 0x000fe20000000f00 */
[----:B------:R-:W-:Y:S01]  /*0730*/  IMAD.MOV.U32 R9, RZ, RZ, R5 ;  /* 0x000000ffff097224 */ /* 0x000fe200078e0005 */
[----:B------:R-:W-:-:S07]  /*0740*/  MOV R16, 0x760 ;  /* 0x0000076000107802 */ /* 0x000fce0000000f00 */
[----:B------:R-:W-:Y:S05]  /*0750*/  CALL.REL.NOINC `($__internal_0_$__cuda_sm20_div_rn_f64_full) ;  /* 0x0000000400307944 */ /* 0x000fea0003c00000 */
[----:B------:R-:W-:Y:S02]  /*0760*/  IMAD.MOV.U32 R2, RZ, RZ, R6 ;  /* 0x000000ffff027224 */ /* 0x000fe400078e0006 */
[----:B------:R-:W-:-:S07]  /*0770*/  IMAD.MOV.U32 R3, RZ, RZ, R7 ;  /* 0x000000ffff037224 */ /* 0x000fce00078e0007 */
.L_x_7:
[----:B------:R-:W-:Y:S05]  /*0780*/  BSYNC.RECONVERGENT B0 ;  /* 0x0000000000007941 */ /* 0x000fea0003800200 */
.L_x_6:
[----:B------:R-:W0:Y:S01]  /*0790*/  LDCU UR4, c[0x3][0x7c] ;  /* 0x00c00f80ff0477ac */ /* 0x000e220008000800 */
[----:B------:R-:W-:Y:S01]  /*07a0*/  MOV R4, 0x1 ;  /* 0x0000000100047802 */ /* 0x000fe20000000f00 */
        /* <DEDUP_REMOVED lines=16> */
[----:B------:R-:W-:Y:S01]  /*08b0*/  IMAD.MOV.U32 R10, RZ, RZ, R24 ;  /* 0x000000ffff0a7224 */ /* 0x000fe200078e0018 */
[----:B------:R-:W-:Y:S01]  /*08c0*/  MOV R9, R7 ;  /* 0x0000000700097202 */ /* 0x000fe20000000f00 */
[----:B------:R-:W-:Y:S01]  /*08d0*/  IMAD.MOV.U32 R11, RZ, RZ, R25 ;  /* 0x000000ffff0b7224 */ /* 0x000fe200078e0019 */
[----:B------:R-:W-:Y:S01]  /*08e0*/  MOV R16, 0x910 ;  /* 0x0000091000107802 */ /* 0x000fe20000000f00 */
[----:B------:R-:W-:-:S07]  /*08f0*/  IMAD.MOV.U32 R8, RZ, RZ, R6 ;  /* 0x000000ffff087224 */ /* 0x000fce00078e0006 */
[----:B------:R-:W-:Y:S05]  /*0900*/  CALL.REL.NOINC `($__internal_0_$__cuda_sm20_div_rn_f64_full) ;  /* 0x0000000000c47944 */ /* 0x000fea0003c00000 */
[----:B------:R-:W-:Y:S02]  /*0910*/  IMAD.MOV.U32 R4, RZ, RZ, R6 ;  /* 0x000000ffff047224 */ /* 0x000fe400078e0006 */
[----:B------:R-:W-:-:S07]  /*0920*/  IMAD.MOV.U32 R5, RZ, RZ, R7 ;  /* 0x000000ffff057224 */ /* 0x000fce00078e0007 */
.L_x_9:
[----:B------:R-:W-:Y:S05]  /*0930*/  BSYNC.RECONVERGENT B0 ;  /* 0x0000000000007941 */ /* 0x000fea0003800200 */
.L_x_8:
[----:B------:R-:W0:Y:S01]  /*0940*/  LDCU UR4, c[0x3][0x80] ;  /* 0x00c01000ff0477ac */ /* 0x000e220008000800 */
[----:B------:R-:W-:Y:S01]  /*0950*/  IMAD.MOV.U32 R6, RZ, RZ, 0x1 ;  /* 0x00000001ff067424 */ /* 0x000fe200078e00ff */
[----:B------:R-:W1:Y:S01]  /*0960*/  I2F.F64 R14, R14 ;  /* 0x0000000e000e7312 */ /* 0x000e620000201c00 */
[----:B------:R-:W-:Y:S01]  /*0970*/  BSSY.RECONVERGENT B0, `(.L_x_10) ;  /* 0x0000014000007945 */ /* 0x000fe20003800200 */
[----:B------:R-:W2:Y:S01]  /*0980*/  LDCU.64 UR6, c[0x0][0x358] ;  /* 0x00006b00ff0677ac */ /* 0x000ea20008000a00 */
[----:B-1----:R-:W-:-:S05]  /*0990*/  FSETP.GEU.AND P1, PT, |R15|, 6.5827683646048100446e-37, PT ;  /* 0x036000000f00780b */ /* 0x002fca0003f2e200 */
        /* <DEDUP_REMOVED lines=12> */
[----:B--2---:R-:W-:Y:S05]  /*0a60*/  @P0 BRA P1, `(.L_x_11) ;  /* 0x0000000000100947 */ /* 0x004fea0000800000 */
[----:B------:R-:W-:Y:S01]  /*0a70*/  MOV R10, R14 ;  /* 0x0000000e000a7202 */ /* 0x000fe20000000f00 */
[----:B------:R-:W-:Y:S01]  /*0a80*/  IMAD.MOV.U32 R11, RZ, RZ, R15 ;  /* 0x000000ffff0b7224 */ /* 0x000fe200078e000f */
[----:B------:R-:W-:-:S07]  /*0a90*/  MOV R16, 0xab0 ;  /* 0x00000ab000107802 */ /* 0x000fce0000000f00 */
[----:B------:R-:W-:Y:S05]  /*0aa0*/  CALL.REL.NOINC `($__internal_0_$__cuda_sm20_div_rn_f64_full) ;  /* 0x00000000005c7944 */ /* 0x000fea0003c00000 */
.L_x_11:
[----:B------:R-:W-:Y:S05]  /*0ab0*/  BSYNC.RECONVERGENT B0 ;  /* 0x0000000000007941 */ /* 0x000fea0003800200 */
.L_x_10:
[----:B------:R-:W0:Y:S01]  /*0ac0*/  LDCU.128 UR20, c[0x3][0x40] ;  /* 0x00c00800ff1477ac */ /* 0x000e220008000c00 */
[----:B------:R-:W1:Y:S01]  /*0ad0*/  LDC.64 R12, c[0x0][0x380] ;  /* 0x0000e000ff0c7b82 */ /* 0x000e620000000a00 */
[----:B------:R-:W2:Y:S01]  /*0ae0*/  LDCU.128 UR16, c[0x3][0x50] ;  /* 0x00c00a00ff1077ac */ /* 0x000ea20008000c00 */
[----:B------:R-:W3:Y:S01]  /*0af0*/  LDCU.128 UR8, c[0x3][0x30] ;  /* 0x00c00600ff0877ac */ /* 0x000ee20008000c00 */
[----:B------:R-:W4:Y:S01]  /*0b00*/  LDCU.128 UR12, c[0x3][0x60] ;  /* 0x00c00c00ff0c77ac */ /* 0x000f220008000c00 */
[----:B------:R-:W-:Y:S01]  /*0b10*/  UMOV UR4, URZ ;  /* 0x000000ff00047c82 */ /* 0x000fe20008000000 */
[C---:B0-----:R-:W-:Y:S01]  /*0b20*/  DMUL R8, R4.reuse, UR22 ;  /* 0x0000001604087c28 */ /* 0x041fe20008000000 */
[----:B------:R-:W0:Y:S01]  /*0b30*/  LDCU.64 UR22, c[0x3][0x70] ;  /* 0x00c00e00ff1677ac */ /* 0x000e220008000a00 */
[C---:B--2---:R-:W-:Y:S02]  /*0b40*/  DMUL R10, R4.reuse, UR16 ;  /* 0x00000010040a7c28 */ /* 0x044fe40008000000 */
[----:B------:R-:W-:-:S04]  /*0b50*/  DMUL R4, R4, UR18 ;  /* 0x0000001204047c28 */ /* 0x000fc80008000000 */
[C---:B---3--:R-:W-:Y:S02]  /*0b60*/  DFMA R8, R2.reuse, UR8, R8 ;  /* 0x0000000802087c2b */ /* 0x048fe40008000008 */
[C---:B------:R-:W-:Y:S02]  /*0b70*/  DFMA R10, R2.reuse, UR10, R10 ;  /* 0x0000000a020a7c2b */ /* 0x040fe4000800000a */
[----:B------:R-:W-:Y:S01]  /*0b80*/  DFMA R4, R2, UR20, R4 ;  /* 0x0000001402047c2b */ /* 0x000fe20008000004 */
[----:B-1----:R-:W-:-:S03]  /*0b90*/  IMAD.WIDE.U32 R2, R0, 0x18, R12 ;  /* 0x0000001800027825 */ /* 0x002fc600078e000c */
[C---:B----4-:R-:W-:Y:S02]  /*0ba0*/  DFMA R8, R6.reuse, UR12, R8 ;  /* 0x0000000c06087c2b */ /* 0x050fe40008000008 */
[C---:B------:R-:W-:Y:S01]  /*0bb0*/  DFMA R10, R6.reuse, UR14, R10 ;  /* 0x0000000e060a7c2b */ /* 0x040fe2000800000a */
[----:B------:R-:W-:Y:S01]  /*0bc0*/  VIADD R3, R3, UR4 ;  /* 0x0000000403037c36 */ /* 0x000fe20008000000 */
[----:B0-----:R-:W-:-:S04]  /*0bd0*/  DFMA R4, R6, UR22, R4 ;  /* 0x0000001606047c2b */ /* 0x001fc80008000004 */
[----:B------:R-:W-:Y:S04]  /*0be0*/  STG.E.64 desc[UR6][R2.64], R8 ;  /* 0x0000000802007986 */ /* 0x000fe8000c101b06 */
[----:B------:R-:W-:Y:S04]  /*0bf0*/  STG.E.64 desc[UR6][R2.64+0x8], R10 ;  /* 0x0000080a02007986 */ /* 0x000fe8000c101b06 */
[----:B------:R-:W-:Y:S01]  /*0c00*/  STG.E.64 desc[UR6][R2.64+0x10], R4 ;  /* 0x0000100402007986 */ /* 0x000fe2000c101b06 */
[----:B------:R-:W-:Y:S05]  /*0c10*/  EXIT ;  /* 0x000000000000794d */ /* 0x000fea0003800000 */
        .weak           $__internal_0_$__cuda_sm20_div_rn_f64_full
        .type           $__internal_0_$__cuda_sm20_div_rn_f64_full,@function
        .size           $__internal_0_$__cuda_sm20_div_rn_f64_full,($__internal_1_$__cuda_sm20_div_u64 - $__internal_0_$__cuda_sm20_div_rn_f64_full)
$__internal_0_$__cuda_sm20_div_rn_f64_full:
[C---:B------:R-:W-:Y:S01]  /*0c20*/  FSETP.GEU.AND P0, PT, |R9|.reuse, 1.469367938527859385e-39, PT ;  /* 0x001000000900780b */ /* 0x040fe20003f0e200 */
[----:B------:R-:W-:Y:S01]  /*0c30*/  IMAD.MOV.U32 R17, RZ, RZ, 0x1ca00000 ;  /* 0x1ca00000ff117424 */ /* 0x000fe200078e00ff */
[----:B------:R-:W-:Y:S01]  /*0c40*/  LOP3.LUT R6, R9, 0x800fffff, RZ, 0xc0, !PT ;  /* 0x800fffff09067812 */ /* 0x000fe200078ec0ff */
[----:B------:R-:W-:Y:S01]  /*0c50*/  BSSY.RECONVERGENT B1, `(.L_x_12) ;  /* 0x0000054000017945 */ /* 0x000fe20003800200 */
[C---:B------:R-:W-:Y:S02]  /*0c60*/  FSETP.GEU.AND P2, PT, |R11|.reuse, 1.469367938527859385e-39, PT ;  /* 0x001000000b00780b */ /* 0x040fe40003f4e200 */
[----:B------:R-:W-:Y:S01]  /*0c70*/  LOP3.LUT R7, R6, 0x3ff00000, RZ, 0xfc, !PT ;  /* 0x3ff0000006077812 */ /* 0x000fe200078efcff */
[----:B------:R-:W-:Y:S01]  /*0c80*/  IMAD.MOV.U32 R6, RZ, RZ, R8 ;  /* 0x000000ffff067224 */ /* 0x000fe200078e0008 */
[----:B------:R-:W-:Y:S02]  /*0c90*/  MOV R18, 0x1 ;  /* 0x0000000100127802 */ /* 0x000fe40000000f00 */
[----:B------:R-:W-:-:S02]  /*0ca0*/  LOP3.LUT R15, R11, 0x7ff00000, RZ, 0xc0, !PT ;  /* 0x7ff000000b0f7812 */ /* 0x000fc400078ec0ff */
[----:B------:R-:W-:Y:S01]  /*0cb0*/  LOP3.LUT R26, R9, 0x7ff00000, RZ, 0xc0, !PT ;  /* 0x7ff00000091a7812 */ /* 0x000fe200078ec0ff */
[----:B------:R-:W-:Y:S01]  /*0cc0*/  @!P0 DMUL R6, R8, 8.98846567431157953865e+307 ;  /* 0x7fe0000008068828 */ /* 0x000fe20000000000 */
[----:B------:R-:W-:Y:S02]  /*0cd0*/  MOV R25, R15 ;  /* 0x0000000f00197202 */ /* 0x000fe40000000f00 */
[----:B------:R-:W-:Y:S02]  /*0ce0*/  ISETP.GE.U32.AND P1, PT, R15, R26, PT ;  /* 0x0000001a0f00720c */ /* 0x000fe40003f26070 */
[----:B------:R-:W-:Y:S01]  /*0cf0*/  @!P2 LOP3.LUT R20, R9, 0x7ff00000, RZ, 0xc0, !PT ;  /* 0x7ff000000914a812 */ /* 0x000fe200078ec0ff */
[----:B------:R-:W0:Y:S03]  /*0d00*/  MUFU.RCP64H R19, R7 ;  /* 0x0000000700137308 */ /* 0x000e260000001800 */
[----:B------:R-:W-:-:S02]  /*0d10*/  @!P2 ISETP.GE.U32.AND P3, PT, R15, R20, PT ;  /* 0x000000140f00a20c */ /* 0x000fc40003f66070 */
[----:B------:R-:W-:Y:S02]  /*0d20*/  @!P0 LOP3.LUT R26, R7, 0x7ff00000, RZ, 0xc0, !PT ;  /* 0x7ff00000071a8812 */ /* 0x000fe400078ec0ff */
[----:B------:R-:W-:-:S04]  /*0d30*/  @!P2 SEL R21, R17, 0x63400000, !P3 ;  /* 0x634000001115a807 */ /* 0x000fc80005800000 */
[----:B------:R-:W-:-:S04]  /*0d40*/  @!P2 LOP3.LUT R22, R21, 0x80000000, R11, 0xf8, !PT ;  /* 0x800000001516a812 */ /* 0x000fc800078ef80b */
[----:B------:R-:W-:Y:S01]  /*0d50*/  @!P2 LOP3.LUT R23, R22, 0x100000, RZ, 0xfc, !PT ;  /* 0x001000001617a812 */ /* 0x000fe200078efcff */
[----:B------:R-:W-:Y:S01]  /*0d60*/  @!P2 IMAD.MOV.U32 R22, RZ, RZ, RZ ;  /* 0x000000ffff16a224 */ /* 0x000fe200078e00ff */
[----:B0-----:R-:W-:-:S08]  /*0d70*/  DFMA R12, R18, -R6, 1 ;  /* 0x3ff00000120c742b */ /* 0x001fd00000000806 */
[----:B------:R-:W-:-:S08]  /*0d80*/  DFMA R12, R12, R12, R12 ;  /* 0x0000000c0c0c722b */ /* 0x000fd0000000000c */
[----:B------:R-:W-:Y:S01]  /*0d90*/  DFMA R18, R18, R12, R18 ;  /* 0x0000000c1212722b */ /* 0x000fe20000000012 */
[----:B------:R-:W-:Y:S01]  /*0da0*/  SEL R13, R17, 0x63400000, !P1 ;  /* 0x63400000110d7807 */ /* 0x000fe20004800000 */
[----:B------:R-:W-:-:S03]  /*0db0*/  IMAD.MOV.U32 R12, RZ, RZ, R10 ;  /* 0x000000ffff0c7224 */ /* 0x000fc600078e000a */
[----:B------:R-:W-:-:S03]  /*0dc0*/  LOP3.LUT R13, R13, 0x800fffff, R11, 0xf8, !PT ;  /* 0x800fffff0d0d7812 */ /* 0x000fc600078ef80b */
[----:B------:R-:W-:-:S03]  /*0dd0*/  DFMA R20, R18, -R6, 1 ;  /* 0x3ff000001214742b */ /* 0x000fc60000000806 */
[----:B------:R-:W-:-:S05]  /*0de0*/  @!P2 DFMA R12, R12, 2, -R22 ;  /* 0x400000000c0ca82b */ /* 0x000fca0000000816 */
[----:B------:R-:W-:-:S05]  /*0df0*/  DFMA R20, R18, R20, R18 ;  /* 0x000000141214722b */ /* 0x000fca0000000012 */
[----:B------:R-:W-:-:S03]  /*0e00*/  @!P2 LOP3.LUT R25, R13, 0x7ff00000, RZ, 0xc0, !PT ;  /* 0x7ff000000d19a812 */ /* 0x000fc600078ec0ff */
[----:B------:R-:W-:Y:S02]  /*0e10*/  DMUL R18, R20, R12 ;  /* 0x0000000c14127228 */ /* 0x000fe40000000000 */
[----:B------:R-:W-:-:S05]  /*0e20*/  VIADD R27, R25, 0xffffffff ;  /* 0xffffffff191b7836 */ /* 0x000fca0000000000 */
[----:B------:R-:W-:Y:S01]  /*0e30*/  ISETP.GT.U32.AND P0, PT, R27, 0x7feffffe, PT ;  /* 0x7feffffe1b00780c */ /* 0x000fe20003f04070 */
[----:B------:R-:W-:Y:S01]  /*0e40*/  VIADD R27, R26, 0xffffffff ;  /* 0xffffffff1a1b7836 */ /* 0x000fe20000000000 */
[----:B------:R-:W-:-:S04]  /*0e50*/  DFMA R22, R18, -R6, R12 ;  /* 0x800000061216722b */ /* 0x000fc8000000000c */
[----:B------:R-:W-:-:S04]  /*0e60*/  ISETP.GT.U32.OR P0, PT, R27, 0x7feffffe, P0 ;  /* 0x7feffffe1b00780c */ /* 0x000fc80000704470 */
[----:B------:R-:W-:-:S09]  /*0e70*/  DFMA R22, R20, R22, R18 ;  /* 0x000000161416722b */ /* 0x000fd20000000012 */
[----:B------:R-:W-:Y:S05]  /*0e80*/  @P0 BRA `(.L_x_13) ;  /* 0x00000000006c0947 */ /* 0x000fea0003800000 */
[----:B------:R-:W-:Y:S01]  /*0e90*/  LOP3.LUT R18, R9, 0x7ff00000, RZ, 0xc0, !PT ;  /* 0x7ff0000009127812 */ /* 0x000fe200078ec0ff */
[----:B------:R-:W-:-:S03]  /*0ea0*/  IMAD.MOV.U32 R20, RZ, RZ, RZ ;  /* 0x000000ffff147224 */ /* 0x000fc600078e00ff */
[CC--:B------:R-:W-:Y:S02]  /*0eb0*/  VIADDMNMX R10, R15.reuse, -R18.reuse, 0xb9600000, !PT ;  /* 0xb96000000f0a7446 */ /* 0x0c0fe40007800912 */
[----:B------:R-:W-:Y:S02]  /*0ec0*/  ISETP.GE.U32.AND P0, PT, R15, R18, PT ;  /* 0x000000120f00720c */ /* 0x000fe40003f06070 */
[----:B------:R-:W-:Y:S02]  /*0ed0*/  VIMNMX R10, PT, PT, R10, 0x46a00000, PT ;  /* 0x46a000000a0a7848 */ /* 0x000fe40003fe0100 */
[----:B------:R-:W-:-:S05]  /*0ee0*/  SEL R17, R17, 0x63400000, !P0 ;  /* 0x6340000011117807 */ /* 0x000fca0004000000 */
[----:B------:R-:W-:-:S05]  /*0ef0*/  IMAD.IADD R10, R10, 0x1, -R17 ;  /* 0x000000010a0a7824 */ /* 0x000fca00078e0a11 */
[----:B------:R-:W-:-:S06]  /*0f00*/  IADD3 R21, PT, PT, R10, 0x7fe00000, RZ ;  /* 0x7fe000000a157810 */ /* 0x000fcc0007ffe0ff */
[----:B------:R-:W-:-:S10]  /*0f10*/  DMUL R18, R22, R20 ;  /* 0x0000001416127228 */ /* 0x000fd40000000000 */
[----:B------:R-:W-:-:S13]  /*0f20*/  FSETP.GTU.AND P0, PT, |R19|, 1.469367938527859385e-39, PT ;  /* 0x001000001300780b */ /* 0x000fda0003f0c200 */
[----:B------:R-:W-:Y:S05]  /*0f30*/  @P0 BRA `(.L_x_14) ;  /* 0x0000000000940947 */ /* 0x000fea0003800000 */
[----:B------:R-:W-:Y:S01]  /*0f40*/  DFMA R6, R22, -R6, R12 ;  /* 0x800000061606722b */ /* 0x000fe2000000000c */
[----:B------:R-:W-:-:S09]  /*0f50*/  IMAD.MOV.U32 R20, RZ, RZ, RZ ;  /* 0x000000ffff147224 */ /* 0x000fd200078e00ff */
[C---:B------:R-:W-:Y:S02]  /*0f60*/  FSETP.NEU.AND P0, PT, R7.reuse, RZ, PT ;  /* 0x000000ff0700720b */ /* 0x040fe40003f0d000 */
[----:B------:R-:W-:-:S04]  /*0f70*/  LOP3.LUT R9, R7, 0x80000000, R9, 0x48, !PT ;  /* 0x8000000007097812 */ /* 0x000fc800078e4809 */
[----:B------:R-:W-:-:S07]  /*0f80*/  LOP3.LUT R21, R9, R21, RZ, 0xfc, !PT ;  /* 0x0000001509157212 */ /* 0x000fce00078efcff */
[----:B------:R-:W-:Y:S05]  /*0f90*/  @!P0 BRA `(.L_x_14) ;  /* 0x00000000007c8947 */ /* 0x000fea0003800000 */
[----:B------:R-:W-:Y:S01]  /*0fa0*/  IMAD.MOV R7, RZ, RZ, -R10 ;  /* 0x000000ffff077224 */ /* 0x000fe200078e0a0a */
[----:B------:R-:W-:Y:S01]  /*0fb0*/  MOV R6, RZ ;  /* 0x000000ff00067202 */ /* 0x000fe20000000f00 */
[----:B------:R-:W-:-:S05]  /*0fc0*/  DMUL.RP R20, R22, R20 ;  /* 0x0000001416147228 */ /* 0x000fca0000008000 */
[----:B------:R-:W-:-:S05]  /*0fd0*/  DFMA R6, R18, -R6, R22 ;  /* 0x800000061206722b */ /* 0x000fca0000000016 */
[----:B------:R-:W-:Y:S02]  /*0fe0*/  LOP3.LUT R9, R21, R9, RZ, 0x3c, !PT ;  /* 0x0000000915097212 */ /* 0x000fe400078e3cff */
[----:B------:R-:W-:-:S04]  /*0ff0*/  IADD3 R6, PT, PT, -R10, -0x43300000, RZ ;  /* 0xbcd000000a067810 */ /* 0x000fc80007ffe1ff */
[----:B------:R-:W-:-:S04]  /*1000*/  FSETP.NEU.AND P0, PT, |R7|, R6, PT ;  /* 0x000000060700720b */ /* 0x000fc80003f0d200 */
[----:B------:R-:W-:Y:S02]  /*1010*/  FSEL R18, R20, R18, !P0 ;  /* 0x0000001214127208 */ /* 0x000fe40004000000 */
[----:B------:R-:W-:Y:S01]  /*1020*/  FSEL R19, R9, R19, !P0 ;  /* 0x0000001309137208 */ /* 0x000fe20004000000 */
[----:B------:R-:W-:Y:S06]  /*1030*/  BRA `(.L_x_14) ;  /* 0x0000000000547947 */ /* 0x000fec0003800000 */
.L_x_13:
[----:B------:R-:W-:-:S14]  /*1040*/  DSETP.NAN.AND P0, PT, R10, R10, PT ;  /* 0x0000000a0a00722a */ /* 0x000fdc0003f08000 */
[----:B------:R-:W-:Y:S05]  /*1050*/  @P0 BRA `(.L_x_15) ;  /* 0x0000000000440947 */ /* 0x000fea0003800000 */
[----:B------:R-:W-:-:S14]  /*1060*/  DSETP.NAN.AND P0, PT, R8, R8, PT ;  /* 0x000000080800722a */ /* 0x000fdc0003f08000 */
[----:B------:R-:W-:Y:S05]  /*1070*/  @P0 BRA `(.L_x_16) ;  /* 0x0000000000300947 */ /* 0x000fea0003800000 */
[----:B------:R-:W-:Y:S01]  /*1080*/  ISETP.NE.AND P0, PT, R25, R26, PT ;  /* 0x0000001a1900720c */ /* 0x000fe20003f05270 */
[----:B------:R-:W-:Y:S02]  /*1090*/  IMAD.MOV.U32 R18, RZ, RZ, 0x0 ;  /* 0x00000000ff127424 */ /* 0x000fe400078e00ff */
[----:B------:R-:W-:-:S10]  /*10a0*/  IMAD.MOV.U32 R19, RZ, RZ, -0x80000 ;  /* 0xfff80000ff137424 */ /* 0x000fd400078e00ff */
[----:B------:R-:W-:Y:S05]  /*10b0*/  @!P0 BRA `(.L_x_14) ;  /* 0x0000000000348947 */ /* 0x000fea0003800000 */
[----:B------:R-:W-:Y:S02]  /*10c0*/  ISETP.NE.AND P0, PT, R25, 0x7ff00000, PT ;  /* 0x7ff000001900780c */ /* 0x000fe40003f05270 */
[----:B------:R-:W-:Y:S02]  /*10d0*/  LOP3.LUT R19, R11, 0x80000000, R9, 0x48, !PT ;  /* 0x800000000b137812 */ /* 0x000fe400078e4809 */
[----:B------:R-:W-:-:S13]  /*10e0*/  ISETP.EQ.OR P0, PT, R26, RZ, !P0 ;  /* 0x000000ff1a00720c */ /* 0x000fda0004702670 */
[----:B------:R-:W-:Y:S01]  /*10f0*/  @P0 LOP3.LUT R6, R19, 0x7ff00000, RZ, 0xfc, !PT ;  /* 0x7ff0000013060812 */ /* 0x000fe200078efcff */
[----:B------:R-:W-:Y:S01]  /*1100*/  @!P0 IMAD.MOV.U32 R18, RZ, RZ, RZ ;  /* 0x000000ffff128224 */ /* 0x000fe200078e00ff */
[----:B------:R-:W-:-:S03]  /*1110*/  @P0 MOV R18, RZ ;  /* 0x000000ff00120202 */ /* 0x000fc60000000f00 */
[----:B------:R-:W-:Y:S01]  /*1120*/  @P0 IMAD.MOV.U32 R19, RZ, RZ, R6 ;  /* 0x000000ffff130224 */ /* 0x000fe200078e0006 */
[----:B------:R-:W-:Y:S06]  /*1130*/  BRA `(.L_x_14) ;  /* 0x0000000000147947 */ /* 0x000fec0003800000 */
.L_x_16:
[----:B------:R-:W-:Y:S01]  /*1140*/  LOP3.LUT R19, R9, 0x80000, RZ, 0xfc, !PT ;  /* 0x0008000009137812 */ /* 0x000fe200078efcff */
[----:B------:R-:W-:Y:S01]  /*1150*/  IMAD.MOV.U32 R18, RZ, RZ, R8 ;  /* 0x000000ffff127224 */ /* 0x000fe200078e0008 */
[----:B------:R-:W-:Y:S06]  /*1160*/  BRA `(.L_x_14) ;  /* 0x0000000000087947 */ /* 0x000fec0003800000 */
.L_x_15:
[----:B------:R-:W-:Y:S01]  /*1170*/  LOP3.LUT R19, R11, 0x80000, RZ, 0xfc, !PT ;  /* 0x000800000b137812 */ /* 0x000fe200078efcff */
[----:B------:R-:W-:-:S07]  /*1180*/  IMAD.MOV.U32 R18, RZ, RZ, R10 ;  /* 0x000000ffff127224 */ /* 0x000fce00078e000a */
.L_x_14:
[----:B------:R-:W-:Y:S05]  /*1190*/  BSYNC.RECONVERGENT B1 ;  /* 0x0000000000017941 */ /* 0x000fea0003800200 */
.L_x_12:
[----:B------:R-:W-:Y:S01]  /*11a0*/  IMAD.MOV.U32 R17, RZ, RZ, 0x0 ;  /* 0x00000000ff117424 */ /* 0x000fe200078e00ff */
[----:B------:R-:W-:Y:S01]  /*11b0*/  MOV R6, R18 ;  /* 0x0000001200067202 */ /* 0x000fe20000000f00 */
[----:B------:R-:W-:Y:S02]  /*11c0*/  IMAD.MOV.U32 R7, RZ, RZ, R19 ;  /* 0x000000ffff077224 */ /* 0x000fe400078e0013 */
[----:B------:R-:W-:Y:S05]  /*11d0*/  RET.REL.NODEC R16 `(_Z24compute_positions_kernelPdm) ;  /* 0xffffffec10887950 */ /* 0x000fea0003c3ffff */
        .weak           $__internal_1_$__cuda_sm20_div_u64
        .type           $__internal_1_$__cuda_sm20_div_u64,@function
        .size           $__internal_1_$__cuda_sm20_div_u64,($__internal_2_$__cuda_sm20_rem_u64 - $__internal_1_$__cuda_sm20_div_u64)
$__internal_1_$__cuda_sm20_div_u64:
[----:B------:R-:W-:Y:S02]  /*11e0*/  UMOV UR6, UR5 ;  /* 0x0000000500067c82 */ /* 0x000fe40008000000 */
[----:B------:R-:W0:Y:S08]  /*11f0*/  I2F.U64.RP R3, UR6 ;  /* 0x0000000600037d12 */ /* 0x000e300008309000 */
[----:B0-----:R-:W0:Y:S02]  /*1200*/  MUFU.RCP R3, R3 ;  /* 0x0000000300037308 */ /* 0x001e240000001000 */
[----:B0-----:R-:W-:-:S06]  /*1210*/  VIADD R4, R3, 0x1ffffffe ;  /* 0x1ffffffe03047836 */ /* 0x001fcc0000000000 */
[----:B------:R-:W0:Y:S02]  /*1220*/  F2I.U64.TRUNC R4, R4 ;  /* 0x0000000400047311 */ /* 0x000e24000020d800 */
[----:B0-----:R-:W-:-:S04]  /*1230*/  IMAD.WIDE.U32 R6, R4, UR5, RZ ;  /* 0x0000000504067c25 */ /* 0x001fc8000f8e00ff */
[----:B------:R-:W-:Y:S01]  /*1240*/  IMAD R7, R4, UR7, R7 ;  /* 0x0000000704077c24 */ /* 0x000fe2000f8e0207 */
[----:B------:R-:W-:-:S03]  /*1250*/  IADD3 R9, P0, PT, RZ, -R6, RZ ;  /* 0x80000006ff097210 */ /* 0x000fc60007f1e0ff */
[----:B------:R-:W-:Y:S02]  /*1260*/  IMAD R7, R5, UR5, R7 ;  /* 0x0000000505077c24 */ /* 0x000fe4000f8e0207 */
[----:B------:R-:W-:-:S03]  /*1270*/  IMAD.HI.U32 R6, R4, R9, RZ ;  /* 0x0000000904067227 */ /* 0x000fc600078e00ff */
[----:B------:R-:W-:Y:S01]  /*1280*/  IADD3.X R11, PT, PT, RZ, ~R7, RZ, P0, !PT ;  /* 0x80000007ff0b7210 */ /* 0x000fe200007fe4ff */
[----:B------:R-:W-:-:S04]  /*1290*/  IMAD.MOV.U32 R7, RZ, RZ, R4 ;  /* 0x000000ffff077224 */ /* 0x000fc800078e0004 */
[----:B------:R-:W-:-:S04]  /*12a0*/  IMAD.WIDE.U32 R6, P0, R4, R11, R6 ;  /* 0x0000000b04067225 */ /* 0x000fc80007800006 */
[C---:B------:R-:W-:Y:S02]  /*12b0*/  IMAD R13, R5.reuse, R11, RZ ;  /* 0x0000000b050d7224 */ /* 0x040fe400078e02ff */
[----:B------:R-:W-:-:S04]  /*12c0*/  IMAD.HI.U32 R6, P1, R5, R9, R6 ;  /* 0x0000000905067227 */ /* 0x000fc80007820006 */
[----:B------:R-:W-:Y:S01]  /*12d0*/  IMAD.HI.U32 R3, R5, R11, RZ ;  /* 0x0000000b05037227 */ /* 0x000fe200078e00ff */
[----:B------:R-:W-:-:S03]  /*12e0*/  IADD3 R7, P2, PT, R13, R6, RZ ;  /* 0x000000060d077210 */ /* 0x000fc60007f5e0ff */
[----:B------:R-:W-:Y:S02]  /*12f0*/  IMAD.X R3, R3, 0x1, R5, P0 ;  /* 0x0000000103037824 */ /* 0x000fe400000e0605 */
[----:B------:R-:W-:-:S03]  /*1300*/  IMAD.WIDE.U32 R4, R7, UR5, RZ ;  /* 0x0000000507047c25 */ /* 0x000fc6000f8e00ff */
[----:B------:R-:W-:Y:S01]  /*1310*/  IADD3.X R3, PT, PT, RZ, RZ, R3, P2, P1 ;  /* 0x000000ffff037210 */ /* 0x000fe200017e2403 */
[----:B------:R-:W-:Y:S01]  /*1320*/  IMAD R6, R7, UR7, R5 ;  /* 0x0000000707067c24 */ /* 0x000fe2000f8e0205 */
[----:B------:R-:W-:-:S03]  /*1330*/  IADD3 R5, P0, PT, RZ, -R4, RZ ;  /* 0x80000004ff057210 */ /* 0x000fc60007f1e0ff */
[----:B------:R-:W-:Y:S02]  /*1340*/  IMAD R4, R3, UR5, R6 ;  /* 0x0000000503047c24 */ /* 0x000fe4000f8e0206 */
[----:B------:R-:W-:-:S03]  /*1350*/  IMAD.HI.U32 R6, R7, R5, RZ ;  /* 0x0000000507067227 */ /* 0x000fc600078e00ff */
[----:B------:R-:W-:-:S05]  /*1360*/  IADD3.X R4, PT, PT, RZ, ~R4, RZ, P0, !PT ;  /* 0x80000004ff047210 */ /* 0x000fca00007fe4ff */
[----:B------:R-:W-:-:S04]  /*1370*/  IMAD.WIDE.U32 R6, P0, R7, R4, R6 ;  /* 0x0000000407067225 */ /* 0x000fc80007800006 */
[C---:B------:R-:W-:Y:S02]  /*1380*/  IMAD R8, R3.reuse, R4, RZ ;  /* 0x0000000403087224 */ /* 0x040fe400078e02ff */
[----:B------:R-:W-:-:S04]  /*1390*/  IMAD.HI.U32 R7, P1, R3, R5, R6 ;  /* 0x0000000503077227 */ /* 0x000fc80007820006 */
[----:B------:R-:W-:Y:S01]  /*13a0*/  IMAD.HI.U32 R4, R3, R4, RZ ;  /* 0x0000000403047227 */ /* 0x000fe200078e00ff */
[----:B------:R-:W-:-:S03]  /*13b0*/  IADD3 R7, P2, PT, R8, R7, RZ ;  /* 0x0000000708077210 */ /* 0x000fc60007f5e0ff */
[----:B------:R-:W-:Y:S02]  /*13c0*/  IMAD.X R3, R4, 0x1, R3, P0 ;  /* 0x0000000104037824 */ /* 0x000fe400000e0603 */
[----:B------:R-:W-:-:S03]  /*13d0*/  IMAD.HI.U32 R4, R7, R0, RZ ;  /* 0x0000000007047227 */ /* 0x000fc600078e00ff */
[----:B------:R-:W-:Y:S01]  /*13e0*/  IADD3.X R3, PT, PT, RZ, RZ, R3, P2, P1 ;  /* 0x000000ffff037210 */ /* 0x000fe200017e2403 */
[----:B------:R-:W-:Y:S02]  /*13f0*/  IMAD.MOV.U32 R5, RZ, RZ, RZ ;  /* 0x000000ffff057224 */ /* 0x000fe400078e00ff */
[----:B------:R-:W-:-:S04]  /*1400*/  IMAD.WIDE.U32 R4, R7, UR4, R4 ;  /* 0x0000000407047c25 */ /* 0x000fc8000f8e0004 */
[C---:B------:R-:W-:Y:S02]  /*1410*/  IMAD R7, R3.reuse, UR4, RZ ;  /* 0x0000000403077c24 */ /* 0x040fe4000f8e02ff */
[----:B------:R-:W-:-:S04]  /*1420*/  IMAD.HI.U32 R4, P0, R3, R0, R4 ;  /* 0x0000000003047227 */ /* 0x000fc80007800004 */
[----:B------:R-:W-:Y:S01]  /*1430*/  IMAD.HI.U32 R3, R3, UR4, RZ ;  /* 0x0000000403037c27 */ /* 0x000fe2000f8e00ff */
[----:B------:R-:W-:-:S04]  /*1440*/  IADD3 R7, P1, PT, R7, R4, RZ ;  /* 0x0000000407077210 */ /* 0x000fc80007f3e0ff */
[----:B------:R-:W-:Y:S01]  /*1450*/  IADD3.X R3, PT, PT, R3, RZ, RZ, P0, !PT ;  /* 0x000000ff03037210 */ /* 0x000fe200007fe4ff */
[----:B------:R-:W-:-:S04]  /*1460*/  IMAD.WIDE.U32 R4, R7, UR5, RZ ;  /* 0x0000000507047c25 */ /* 0x000fc8000f8e00ff */
[----:B------:R-:W-:Y:S01]  /*1470*/  IMAD.X R3, RZ, RZ, R3, P1 ;  /* 0x000000ffff037224 */ /* 0x000fe200008e0603 */
[----:B------:R-:W-:Y:S01]  /*1480*/  IADD3 R10, P1, PT, -R4, R0, RZ ;  /* 0x00000000040a7210 */ /* 0x000fe20007f3e1ff */
[C---:B------:R-:W-:Y:S01]  /*1490*/  IMAD R6, R7.reuse, UR7, R5 ;  /* 0x0000000707067c24 */ /* 0x040fe2000f8e0205 */
[----:B------:R-:W-:Y:S02]  /*14a0*/  IADD3 R4, P2, PT, R7, 0x1, RZ ;  /* 0x0000000107047810 */ /* 0x000fe40007f5e0ff */
[----:B------:R-:W-:Y:S01]  /*14b0*/  ISETP.GE.U32.AND P0, PT, R10, UR5, PT ;  /* 0x000000050a007c0c */ /* 0x000fe2000bf06070 */
[----:B------:R-:W-:-:S05]  /*14c0*/  IMAD R6, R3, UR5, R6 ;  /* 0x0000000503067c24 */ /* 0x000fca000f8e0206 */
[----:B------:R-:W-:Y:S01]  /*14d0*/  IADD3.X R9, PT, PT, ~R6, UR4, RZ, P1, !PT ;  /* 0x0000000406097c10 */ /* 0x000fe20008ffe5ff */
[----:B------:R-:W-:Y:S01]  /*14e0*/  IMAD.X R6, RZ, RZ, R3, P2 ;  /* 0x000000ffff067224 */ /* 0x000fe200010e0603 */
[----:B------:R-:W-:Y:S02]  /*14f0*/  IADD3 R5, P1, PT, R10, -UR5, RZ ;  /* 0x800000050a057c10 */ /* 0x000fe4000ff3e0ff */
[C---:B------:R-:W-:Y:S02]  /*1500*/  ISETP.GE.U32.AND.EX P0, PT, R9.reuse, UR7, PT, P0 ;  /* 0x0000000709007c0c */ /* 0x040fe4000bf06100 */
[----:B------:R-:W-:Y:S02]  /*1510*/  IADD3.X R8, PT, PT, R9, ~UR7, RZ, P1, !PT ;  /* 0x8000000709087c10 */ /* 0x000fe40008ffe4ff */
[----:B------:R-:W-:Y:S02]  /*1520*/  SEL R5, R5, R10, P0 ;  /* 0x0000000a05057207 */ /* 0x000fe40000000000 */
[----:B------:R-:W-:-:S02]  /*1530*/  SEL R7, R4, R7, P0 ;  /* 0x0000000704077207 */ /* 0x000fc40000000000 */
[----:B------:R-:W-:Y:S02]  /*1540*/  SEL R8, R8, R9, P0 ;  /* 0x0000000908087207 */ /* 0x000fe40000000000 */
[----:B------:R-:W-:Y:S01]  /*1550*/  SEL R4, R6, R3, P0 ;  /* 0x0000000306047207 */ /* 0x000fe20000000000 */
[----:B------:R-:W-:Y:S01]  /*1560*/  IMAD.MOV.U32 R3, RZ, RZ, 0x0 ;  /* 0x00000000ff037424 */ /* 0x000fe200078e00ff */
[----:B------:R-:W-:Y:S02]  /*1570*/  ISETP.GE.U32.AND P0, PT, R5, UR5, PT ;  /* 0x0000000505007c0c */ /* 0x000fe4000bf06070 */
[----:B------:R-:W-:Y:S02]  /*1580*/  IADD3 R10, P2, PT, R7, 0x1, RZ ;  /* 0x00000001070a7810 */ /* 0x000fe40007f5e0ff */
[----:B------:R-:W-:Y:S02]  /*1590*/  ISETP.NE.U32.AND P1, PT, RZ, UR5, PT ;  /* 0x00000005ff007c0c */ /* 0x000fe4000bf25070 */
[----:B------:R-:W-:-:S02]  /*15a0*/  ISETP.GE.U32.AND.EX P0, PT, R8, UR7, PT, P0 ;  /* 0x0000000708007c0c */ /* 0x000fc4000bf06100 */
[-C--:B------:R-:W-:Y:S02]  /*15b0*/  IADD3.X R11, PT, PT, RZ, R4.reuse, RZ, P2, !PT ;  /* 0x00000004ff0b7210 */ /* 0x080fe400017fe4ff */
[----:B------:R-:W-:Y:S02]  /*15c0*/  ISETP.NE.AND.EX P1, PT, RZ, UR7, PT, P1 ;  /* 0x00000007ff007c0c */ /* 0x000fe4000bf25310 */
[----:B------:R-:W-:Y:S02]  /*15d0*/  SEL R10, R10, R7, P0 ;  /* 0x000000070a0a7207 */ /* 0x000fe40000000000 */
[----:B------:R-:W-:Y:S02]  /*15e0*/  SEL R11, R11, R4, P0 ;  /* 0x000000040b0b7207 */ /* 0x000fe40000000000 */
[----:B------:R-:W-:Y:S02]  /*15f0*/  SEL R10, R10, 0xffffffff, P1 ;  /* 0xffffffff0a0a7807 */ /* 0x000fe40000800000 */
[----:B------:R-:W-:Y:S01]  /*1600*/  SEL R11, R11, 0xffffffff, P1 ;  /* 0xffffffff0b0b7807 */ /* 0x000fe20000800000 */
[----:B------:R-:W-:Y:S06]  /*1610*/  RET.REL.NODEC R2 `(_Z24compute_positions_kernelPdm) ;  /* 0xffffffe802787950 */ /* 0x000fec0003c3ffff */
        .weak           $__internal_2_$__cuda_sm20_rem_u64
        .type           $__internal_2_$__cuda_sm20_rem_u64,@function
        .size           $__internal_2_$__cuda_sm20_rem_u64,(.L_x_58 - $__internal_2_$__cuda_sm20_rem_u64)
$__internal_2_$__cuda_sm20_rem_u64:
[----:B------:R-:W0:Y:S02]  /*1620*/  LDCU UR6, c[0x3][0x7c] ;  /* 0x00c00f80ff0677ac */ /* 0x000e240008000800 */
[----:B0-----:R-:W0:Y:S08]  /*1630*/  I2F.U64.RP R5, UR6 ;  /* 0x0000000600057d12 */ /* 0x001e300008309000 */
        /* <DEDUP_REMOVED lines=32> */
[----:B------:R-:W-:-:S04]  /*1840*/  IMAD.WIDE.U32 R6, R9, R3, R6 ;  /* 0x0000000309067225 */ /* 0x000fc800078e0006 */
[C---:B------:R-:W-:Y:S02]  /*1850*/  IMAD R9, R5.reuse, R3, RZ ;  /* 0x0000000305097224 */ /* 0x040fe400078e02ff */
[----:B------:R-:W-:-:S04]  /*1860*/  IMAD.HI.U32 R6, P0, R5, R2, R6 ;  /* 0x0000000205067227 */ /* 0x000fc80007800006 */
[----:B------:R-:W-:Y:S01]  /*1870*/  IMAD.HI.U32 R5, R5, R3, RZ ;  /* 0x0000000305057227 */ /* 0x000fe200078e00ff */
[----:B------:R-:W-:-:S04]  /*1880*/  IADD3 R9, P1, PT, R9, R6, RZ ;  /* 0x0000000609097210 */ /* 0x000fc80007f3e0ff */
[----:B------:R-:W-:Y:S01]  /*1890*/  IADD3.X R5, PT, PT, R5, RZ, RZ, P0, !PT ;  /* 0x000000ff05057210 */ /* 0x000fe200007fe4ff */
[----:B------:R-:W-:-:S04]  /*18a0*/  IMAD.WIDE.U32 R6, R9, UR6, RZ ;  /* 0x0000000609067c25 */ /* 0x000fc8000f8e00ff */
[----:B------:R-:W-:Y:S01]  /*18b0*/  IMAD.X R5, RZ, RZ, R5, P1 ;  /* 0x000000ffff057224 */ /* 0x000fe200008e0605 */
[----:B------:R-:W-:Y:S01]  /*18c0*/  IADD3 R6, P1, PT, -R6, R2, RZ ;  /* 0x0000000206067210 */ /* 0x000fe20007f3e1ff */
[----:B------:R-:W-:-:S03]  /*18d0*/  IMAD R8, R9, UR7, R7 ;  /* 0x0000000709087c24 */ /* 0x000fc6000f8e0207 */
[----:B------:R-:W-:Y:S01]  /*18e0*/  ISETP.GE.U32.AND P0, PT, R6, UR6, PT ;  /* 0x0000000606007c0c */ /* 0x000fe2000bf06070 */
[----:B------:R-:W-:-:S04]  /*18f0*/  IMAD R8, R5, UR6, R8 ;  /* 0x0000000605087c24 */ /* 0x000fc8000f8e0208 */
[----:B------:R-:W-:Y:S01]  /*1900*/  IMAD.X R5, R3, 0x1, ~R8, P1 ;  /* 0x0000000103057824 */ /* 0x000fe200008e0e08 */
[----:B------:R-:W-:-:S04]  /*1910*/  IADD3 R3, P1, PT, R6, -UR6, RZ ;  /* 0x8000000606037c10 */ /* 0x000fc8000ff3e0ff */
[C---:B------:R-:W-:Y:S02]  /*1920*/  ISETP.GE.U32.AND.EX P0, PT, R5.reuse, UR7, PT, P0 ;  /* 0x0000000705007c0c */ /* 0x040fe4000bf06100 */
[----:B------:R-:W-:Y:S02]  /*1930*/  IADD3.X R2, PT, PT, R5, ~UR7, RZ, P1, !PT ;  /* 0x8000000705027c10 */ /* 0x000fe40008ffe4ff */
[----:B------:R-:W-:Y:S02]  /*1940*/  SEL R3, R3, R6, P0 ;  /* 0x0000000603037207 */ /* 0x000fe40000000000 */
[----:B------:R-:W-:Y:S01]  /*1950*/  SEL R2, R2, R5, P0 ;  /* 0x0000000502027207 */ /* 0x000fe20000000000 */
[----:B------:R-:W-:Y:S01]  /*1960*/  IMAD.MOV.U32 R5, RZ, RZ, 0x0 ;  /* 0x00000000ff057424 */ /* 0x000fe200078e00ff */
[----:B------:R-:W-:Y:S02]  /*1970*/  ISETP.GE.U32.AND P0, PT, R3, UR6, PT ;  /* 0x0000000603007c0c */ /* 0x000fe4000bf06070 */
[----:B------:R-:W-:-:S02]  /*1980*/  ISETP.NE.U32.AND P1, PT, RZ, UR6, PT ;  /* 0x00000006ff007c0c */ /* 0x000fc4000bf25070 */
[----:B------:R-:W-:Y:S02]  /*1990*/  IADD3 R24, PT, PT, R3, -UR6, RZ ;  /* 0x8000000603187c10 */ /* 0x000fe4000fffe0ff */
[----:B------:R-:W-:Y:S02]  /*19a0*/  ISETP.GE.U32.AND.EX P0, PT, R2, UR7, PT, P0 ;  /* 0x0000000702007c0c */ /* 0x000fe4000bf06100 */
[----:B------:R-:W-:Y:S02]  /*19b0*/  ISETP.NE.AND.EX P1, PT, RZ, UR7, PT, P1 ;  /* 0x00000007ff007c0c */ /* 0x000fe4000bf25310 */
[----:B------:R-:W-:-:S04]  /*19c0*/  SEL R24, R24, R3, P0 ;  /* 0x0000000318187207 */ /* 0x000fc80000000000 */
[----:B------:R-:W-:Y:S01]  /*19d0*/  SEL R24, R24, 0xffffffff, P1 ;  /* 0xffffffff18187807 */ /* 0x000fe20000800000 */
[----:B------:R-:W-:Y:S06]  /*19e0*/  RET.REL.NODEC R4 `(_Z24compute_positions_kernelPdm) ;  /* 0xffffffe404847950 */ /* 0x000fec0003c3ffff */
.L_x_17:
[----:B------:R-:W-:-:S00]  /*19f0*/  BRA `(.L_x_17) ;  /* 0xfffffffc00fc7947 */ /* 0x000fc0000383ffff */
[----:B------:R-:W-:-:S00]  /*1a00*/  NOP ;  /* 0x0000000000007918 */ /* 0x000fc00000000000 */
[----:B------:R-:W-:-:S00]  /*1a10*/  NOP ;  /* 0x0000000000007918 */ /* 0x000fc00000000000 */
[----:B------:R-:W-:-:S00]  /*1a20*/  NOP ;  /* 0x0000000000007918 */ /* 0x000fc00000000000 */
[----:B------:R-:W-:-:S00]  /*1a30*/  NOP ;  /* 0x0000000000007918 */ /* 0x000fc00000000000 */
[----:B------:R-:W-:-:S00]  /*1a40*/  NOP ;  /* 0x0000000000007918 */ /* 0x000fc00000000000 */
[----:B------:R-:W-:-:S00]  /*1a50*/  NOP ;  /* 0x0000000000007918 */ /* 0x000fc00000000000 */
[----:B------:R-:W-:-:S00]  /*1a60*/  NOP ;  /* 0x0000000000007918 */ /* 0x000fc00000000000 */
[----:B------:R-:W-:-:S00]  /*1a70*/  NOP ;  /* 0x0000000000007918 */ /* 0x000fc00000000000 */
.L_x_58:


//--------------------- .text._Z10vxc_kernelPKdPdm --------------------------
	.section	.text._Z10vxc_kernelPKdPdm,"ax",@progbits
	.align	128
        .global         _Z10vxc_kernelPKdPdm
        .type           _Z10vxc_kernelPKdPdm,@function
        .size           _Z10vxc_kernelPKdPdm,(.L_x_62 - _Z10vxc_kernelPKdPdm)
        .other          _Z10vxc_kernelPKdPdm,@"STO_CUDA_ENTRY STV_DEFAULT"
_Z10vxc_kernelPKdPdm:
.text._Z10vxc_kernelPKdPdm:
        /* <DEDUP_REMOVED lines=9> */
[----:B------:R-:W0:Y:S01]  /*0090*/  LDCU.64 UR4, c[0x0][0x380] ;  /* 0x00007000ff0477ac */ /* 0x000e220008000a00 */
[----:B------:R-:W1:Y:S01]  /*00a0*/  LDCU.64 UR8, c[0x0][0x358] ;  /* 0x00006b00ff0877ac */ /* 0x000e620008000a00 */
[----:B0-----:R-:W-:-:S04]  /*00b0*/  LEA R2, P0, R4, UR4, 0x3 ;  /* 0x0000000404027c11 */ /* 0x001fc8000f8018ff */
[----:B------:R-:W-:-:S06]  /*00c0*/  LEA.HI.X R3, R4, UR5, RZ, 0x3, P0 ;  /* 0x0000000504037c11 */ /* 0x000fcc00080f1cff */
[----:B-1----:R-:W2:Y:S01]  /*00d0*/  LDG.E.64 R2, desc[UR8][R2.64] ;  /* 0x0000000802027981 */ /* 0x002ea2000c1e1b00 */
[----:B------:R-:W-:Y:S01]  /*00e0*/  UMOV UR4, 0x812dea11 ;  /* 0x812dea1100047882 */ /* 0x000fe20000000000 */
[----:B------:R-:W-:Y:S01]  /*00f0*/  UMOV UR5, 0x3d719799 ;  /* 0x3d71979900057882 */ /* 0x000fe20000000000 */
[----:B------:R-:W-:Y:S01]  /*0100*/  BSSY.RECONVERGENT B0, `(.L_x_18) ;  /* 0x000000c000007945 */ /* 0x000fe20003800200 */
[----:B------:R-:W-:Y:S02]  /*0110*/  UMOV UR6, UR5 ;  /* 0x0000000500067c82 */ /* 0x000fe40008000000 */
[----:B------:R-:W-:Y:S01]  /*0120*/  IMAD.U32 R5, RZ, RZ, UR6 ;  /* 0x00000006ff057e24 */ /* 0x000fe2000f8e00ff */
[----:B--2---:R-:W-:Y:S01]  /*0130*/  DSETP.MAX.AND P0, P1, R2, UR4, PT ;  /* 0x0000000402007e2a */ /* 0x004fe2000b90f000 */
[----:B------:R-:W-:-:S05]  /*0140*/  IMAD.MOV.U32 R0, RZ, RZ, R3 ;  /* 0x000000ffff007224 */ /* 0x000fca00078e0003 */
[----:B------:R-:W-:Y:S02]  /*0150*/  FSEL R27, R0, UR6, P0 ;  /* 0x00000006001b7c08 */ /* 0x000fe40008000000 */
[----:B------:R-:W-:Y:S02]  /*0160*/  SEL R26, R2, UR4, P0 ;  /* 0x00000004021a7c07 */ /* 0x000fe40008000000 */
[----:B------:R-:W-:-:S03]  /*0170*/  MOV R0, 0x1c0 ;  /* 0x000001c000007802 */ /* 0x000fc60000000f00 */
[----:B------:R-:W-:Y:S01]  /*0180*/  IMAD.MOV.U32 R12, RZ, RZ, R26 ;  /* 0x000000ffff0c7224 */ /* 0x000fe200078e001a */
[----:B------:R-:W-:-:S05]  /*0190*/  @P1 LOP3.LUT R27, R5, 0x80000, RZ, 0xfc, !PT ;  /* 0x00080000051b1812 */ /* 0x000fca00078efcff */
[----:B------:R-:W-:-:S07]  /*01a0*/  IMAD.MOV.U32 R5, RZ, RZ, R27 ;  /* 0x000000ffff057224 */ /* 0x000fce00078e001b */
[----:B------:R-:W-:Y:S05]  /*01b0*/  CALL.REL.NOINC `($_Z10vxc_kernelPKdPdm$__internal_accurate_pow) ;  /* 0x0000002400307944 */ /* 0x000fea0003c00000 */
[----:B------:R-:W-:Y:S05]  /*01c0*/  BSYNC.RECONVERGENT B0 ;  /* 0x0000000000007941 */ /* 0x000fea0003800200 */
.L_x_18:
[----:B------:R-:W-:Y:S01]  /*01d0*/  UMOV UR4, 0x54442d18 ;  /* 0x54442d1800047882 */ /* 0x000fe20000000000 */
[----:B------:R-:W-:Y:S01]  /*01e0*/  UMOV UR5, 0x402921fb ;  /* 0x402921fb00057882 */ /* 0x000fe20000000000 */
[----:B------:R-:W-:Y:S01]  /*01f0*/  IMAD.MOV.U32 R2, RZ, RZ, 0x1 ;  /* 0x00000001ff027424 */ /* 0x000fe200078e00ff */
[C---:B------:R-:W-:Y:S01]  /*0200*/  DMUL R6, R26.reuse, UR4 ;  /* 0x000000041a067c28 */ /* 0x040fe20008000000 */
[----:B------:R-:W-:Y:S01]  /*0210*/  UMOV UR4, 0x55555555 ;  /* 0x5555555500047882 */ /* 0x000fe20000000000 */
[----:B------:R-:W-:Y:S01]  /*0220*/  UMOV UR5, 0x3fd55555 ;  /* 0x3fd5555500057882 */ /* 0x000fe20000000000 */
[----:B------:R-:W-:Y:S01]  /*0230*/  DSETP.NEU.AND P0, PT, R26, +INF , PT ;  /* 0x7ff000001a00742a */ /* 0x000fe20003f0d000 */
[----:B------:R-:W-:Y:S01]  /*0240*/  ISETP.GE.AND P1, PT, R27, RZ, PT ;  /* 0x000000ff1b00720c */ /* 0x000fe20003f26270 */
[----:B------:R-:W-:Y:S01]  /*0250*/  BSSY.RECONVERGENT B0, `(.L_x_19) ;  /* 0x0000022000007945 */ /* 0x000fe20003800200 */
[----:B------:R-:W0:Y:S02]  /*0260*/  MUFU.RCP64H R3, R7 ;  /* 0x0000000700037308 */ /* 0x000e240000001800 */
[----:B------:R-:W-:-:S02]  /*0270*/  FSEL R8, R8, RZ, P1 ;  /* 0x000000ff08087208 */ /* 0x000fc40000800000 */
[----:B------:R-:W-:Y:S01]  /*0280*/  FSEL R9, R5, -QNAN , P1 ;  /* 0xfff8000005097808 */ /* 0x000fe20000800000 */
[----:B0-----:R-:W-:-:S08]  /*0290*/  DFMA R10, -R6, R2, 1 ;  /* 0x3ff00000060a742b */ /* 0x001fd00000000102 */
[----:B------:R-:W-:-:S08]  /*02a0*/  DFMA R10, R10, R10, R10 ;  /* 0x0000000a0a0a722b */ /* 0x000fd0000000000a */
[----:B------:R-:W-:Y:S02]  /*02b0*/  DFMA R10, R2, R10, R2 ;  /* 0x0000000a020a722b */ /* 0x000fe40000000002 */
[----:B------:R-:W-:Y:S01]  /*02c0*/  DADD R2, R26, UR4 ;  /* 0x000000041a027e29 */ /* 0x000fe20008000000 */
[----:B------:R-:W-:Y:S01]  /*02d0*/  UMOV UR4, 0xfe791dcf ;  /* 0xfe791dcf00047882 */ /* 0x000fe20000000000 */
[----:B------:R-:W-:-:S04]  /*02e0*/  UMOV UR5, 0x3ff7a245 ;  /* 0x3ff7a24500057882 */ /* 0x000fc80000000000 */
[----:B------:R-:W-:-:S04]  /*02f0*/  DFMA R12, -R6, R10, 1 ;  /* 0x3ff00000060c742b */ /* 0x000fc8000000010a */
[----:B------:R-:W-:-:S04]  /*0300*/  LOP3.LUT R2, R3, 0x7ff00000, RZ, 0xc0, !PT ;  /* 0x7ff0000003027812 */ /* 0x000fc800078ec0ff */
[----:B------:R-:W-:Y:S01]  /*0310*/  DFMA R12, R10, R12, R10 ;  /* 0x0000000c0a0c722b */ /* 0x000fe2000000000a */
[----:B------:R-:W-:-:S07]  /*0320*/  ISETP.NE.OR P0, PT, R2, 0x7ff00000, P0 ;  /* 0x7ff000000200780c */ /* 0x000fce0000705670 */
[----:B------:R-:W-:-:S06]  /*0330*/  DMUL R10, R12, 3 ;  /* 0x400800000c0a7828 */ /* 0x000fcc0000000000 */
[----:B------:R-:W-:Y:S02]  /*0340*/  @!P0 IMAD.MOV.U32 R8, RZ, RZ, 0x0 ;  /* 0x00000000ff088424 */ /* 0x000fe400078e00ff */
[----:B------:R-:W-:Y:S01]  /*0350*/  DFMA R2, -R6, R10, 3 ;  /* 0x400800000602742b */ /* 0x000fe2000000010a */
[----:B------:R-:W-:Y:S01]  /*0360*/  @!P0 IMAD.MOV.U32 R9, RZ, RZ, 0x7ff00000 ;  /* 0x7ff00000ff098424 */ /* 0x000fe200078e00ff */
[----:B------:R-:W-:-:S05]  /*0370*/  DSETP.NEU.AND P0, PT, R26, 1, PT ;  /* 0x3ff000001a00742a */ /* 0x000fca0003f0d000 */
[----:B------:R-:W-:Y:S02]  /*0380*/  DMUL R8, R8, -UR4 ;  /* 0x8000000408087c28 */ /* 0x000fe40008000000 */
[----:B------:R-:W-:-:S08]  /*0390*/  DFMA R2, R12, R2, R10 ;  /* 0x000000020c02722b */ /* 0x000fd0000000000a */
[----:B------:R-:W-:Y:S02]  /*03a0*/  FSEL R26, R8, -8.27831365045323795625e+37, P0 ;  /* 0xfe791dcf081a7808 */ /* 0x000fe40000000000 */
[----:B------:R-:W-:Y:S01]  /*03b0*/  FFMA R0, RZ, R7, R3 ;  /* 0x00000007ff007223 */ /* 0x000fe20000000003 */
[----:B------:R-:W-:-:S04]  /*03c0*/  FSEL R27, R9, -1.9346395730972290039, P0 ;  /* 0xbff7a245091b7808 */ /* 0x000fc80000000000 */
[----:B------:R-:W-:-:S13]  /*03d0*/  FSETP.GT.AND P1, PT, |R0|, 1.469367938527859385e-39, PT ;  /* 0x001000000000780b */ /* 0x000fda0003f24200 */
[----:B------:R-:W-:Y:S05]  /*03e0*/  @P1 BRA `(.L_x_20) ;  /* 0x0000000000201947 */ /* 0x000fea0003800000 */
[----:B------:R-:W-:Y:S01]  /*03f0*/  MOV R8, R6 ;  /* 0x0000000600087202 */ /* 0x000fe20000000f00 */
[----:B------:R-:W-:Y:S01]  /*0400*/  IMAD.MOV.U32 R9, RZ, RZ, R7 ;  /* 0x000000ffff097224 */ /* 0x000fe200078e0007 */
[----:B------:R-:W-:Y:S01]  /*0410*/  MOV R0, 0x450 ;  /* 0x0000045000007802 */ /* 0x000fe20000000f00 */
[----:B------:R-:W-:Y:S02]  /*0420*/  IMAD.MOV.U32 R6, RZ, RZ, RZ ;  /* 0x000000ffff067224 */ /* 0x000fe400078e00ff */
[----:B------:R-:W-:-:S07]  /*0430*/  IMAD.MOV.U32 R7, RZ, RZ, 0x40080000 ;  /* 0x40080000ff077424 */ /* 0x000fce00078e00ff */
[----:B------:R-:W-:Y:S05]  /*0440*/  CALL.REL.NOINC `($__internal_4_$__cuda_sm20_div_rn_f64_full) ;  /* 0x0000001800747944 */ /* 0x000fea0003c00000 */
[----:B------:R-:W-:Y:S02]  /*0450*/  IMAD.MOV.U32 R2, RZ, RZ, R18 ;  /* 0x000000ffff027224 */ /* 0x000fe400078e0012 */
[----:B------:R-:W-:-:S07]  /*0460*/  IMAD.MOV.U32 R3, RZ, RZ, R19 ;  /* 0x000000ffff037224 */ /* 0x000fce00078e0013 */
.L_x_20:
[----:B------:R-:W-:Y:S05]  /*0470*/  BSYNC.RECONVERGENT B0 ;  /* 0x0000000000007941 */ /* 0x000fea0003800200 */
.L_x_19:
[----:B------:R-:W-:Y:S01]  /*0480*/  DSETP.NEU.AND P0, PT, R2, RZ, PT ;  /* 0x000000ff0200722a */ /* 0x000fe20003f0d000 */
[----:B------:R-:W-:-:S13]  /*0490*/  BSSY.RECONVERGENT B0, `(.L_x_21) ;  /* 0x000000a000007945 */ /* 0x000fda0003800200 */
[----:B------:R-:W-:Y:S01]  /*04a0*/  @!P0 CS2R R8, SRZ ;  /* 0x0000000000088805 */ /* 0x000fe2000001ff00 */
[----:B------:R-:W-:Y:S06]  /*04b0*/  @!P0 BRA `(.L_x_22) ;  /* 0x00000000001c8947 */ /* 0x000fec0003800000 */
[----:B------:R-:W-:Y:S01]  /*04c0*/  IMAD.MOV.U32 R12, RZ, RZ, R2 ;  /* 0x000000ffff0c7224 */ /* 0x000fe200078e0002 */
[----:B------:R-:W-:Y:S02]  /*04d0*/  MOV R5, R3 ;  /* 0x0000000300057202 */ /* 0x000fe40000000f00 */
[----:B------:R-:W-:-:S07]  /*04e0*/  MOV R0, 0x500 ;  /* 0x0000050000007802 */ /* 0x000fce0000000f00 */
[----:B------:R-:W-:Y:S05]  /*04f0*/  CALL.REL.NOINC `($_Z10vxc_kernelPKdPdm$__internal_accurate_pow) ;  /* 0x0000002000607944 */ /* 0x000fea0003c00000 */
[----:B------:R-:W-:-:S04]  /*0500*/  ISETP.GE.AND P0, PT, R3, RZ, PT ;  /* 0x000000ff0300720c */ /* 0x000fc80003f06270 */
[----:B------:R-:W-:Y:S02]  /*0510*/  FSEL R8, R8, RZ, P0 ;  /* 0x000000ff08087208 */ /* 0x000fe40000000000 */
[----:B------:R-:W-:-:S07]  /*0520*/  FSEL R9, R5, -QNAN , P0 ;  /* 0xfff8000005097808 */ /* 0x000fce0000000000 */
.L_x_22:
[----:B------:R-:W-:Y:S05]  /*0530*/  BSYNC.RECONVERGENT B0 ;  /* 0x0000000000007941 */ /* 0x000fea0003800200 */
.L_x_21:
[----:B------:R-:W-:Y:S01]  /*0540*/  UMOV UR4, 0x55555555 ;  /* 0x5555555500047882 */ /* 0x000fe20000000000 */
[----:B------:R-:W-:Y:S01]  /*0550*/  UMOV UR5, 0x3fd55555 ;  /* 0x3fd5555500057882 */ /* 0x000fe20000000000 */
[C---:B------:R-:W-:Y:S01]  /*0560*/  DSETP.NEU.AND P1, PT, R2.reuse, 1, PT ;  /* 0x3ff000000200742a */ /* 0x040fe20003f2d000 */
[----:B------:R-:W-:Y:S01]  /*0570*/  BSSY.RECONVERGENT B0, `(.L_x_23) ;  /* 0x0000023000007945 */ /* 0x000fe20003800200 */
[----:B------:R-:W-:-:S10]  /*0580*/  DADD R6, R2, UR4 ;  /* 0x0000000402067e29 */ /* 0x000fd40008000000 */
[----:B------:R-:W-:-:S04]  /*0590*/  LOP3.LUT R6, R7, 0x7ff00000, RZ, 0xc0, !PT ;  /* 0x7ff0000007067812 */ /* 0x000fc800078ec0ff */
[----:B------:R-:W-:-:S13]  /*05a0*/  ISETP.NE.AND P0, PT, R6, 0x7ff00000, PT ;  /* 0x7ff000000600780c */ /* 0x000fda0003f05270 */
[----:B------:R-:W-:-:S14]  /*05b0*/  DSETP.NEU.OR P0, PT, R2, +INF , P0 ;  /* 0x7ff000000200742a */ /* 0x000fdc000070d400 */
[----:B------:R-:W-:Y:S02]  /*05c0*/  @!P0 IMAD.MOV.U32 R9, RZ, RZ, 0x7ff00000 ;  /* 0x7ff00000ff098424 */ /* 0x000fe400078e00ff */
[----:B------:R-:W-:-:S03]  /*05d0*/  @!P0 IMAD.MOV.U32 R8, RZ, RZ, 0x0 ;  /* 0x00000000ff088424 */ /* 0x000fc600078e00ff */
[----:B------:R-:W-:Y:S01]  /*05e0*/  FSEL R15, R9, 1.875, P1 ;  /* 0x3ff00000090f7808 */ /* 0x000fe20000800000 */
[----:B------:R-:W-:Y:S01]  /*05f0*/  IMAD.MOV.U32 R9, RZ, RZ, 0x3fd80000 ;  /* 0x3fd80000ff097424 */ /* 0x000fe200078e00ff */
[----:B------:R-:W-:Y:S01]  /*0600*/  FSEL R14, R8, RZ, P1 ;  /* 0x000000ff080e7208 */ /* 0x000fe20000800000 */
[----:B------:R-:W-:Y:S01]  /*0610*/  IMAD.MOV.U32 R8, RZ, RZ, 0x0 ;  /* 0x00000000ff087424 */ /* 0x000fe200078e00ff */
[----:B------:R-:W0:Y:S01]  /*0620*/  MUFU.RSQ64H R3, R15 ;  /* 0x0000000f00037308 */ /* 0x000e220000001c00 */
[----:B------:R-:W-:-:S05]  /*0630*/  VIADD R2, R15, 0xfcb00000 ;  /* 0xfcb000000f027836 */ /* 0x000fca0000000000 */
[----:B------:R-:W-:Y:S01]  /*0640*/  ISETP.GE.U32.AND P0, PT, R2, 0x7ca00000, PT ;  /* 0x7ca000000200780c */ /* 0x000fe20003f06070 */
[----:B0-----:R-:W-:-:S08]  /*0650*/  DMUL R6, R2, R2 ;  /* 0x0000000202067228 */ /* 0x001fd00000000000 */
[----:B------:R-:W-:-:S08]  /*0660*/  DFMA R6, R14, -R6, 1 ;  /* 0x3ff000000e06742b */ /* 0x000fd00000000806 */
[----:B------:R-:W-:Y:S02]  /*0670*/  DFMA R8, R6, R8, 0.5 ;  /* 0x3fe000000608742b */ /* 0x000fe40000000008 */
[----:B------:R-:W-:-:S08]  /*0680*/  DMUL R6, R2, R6 ;  /* 0x0000000602067228 */ /* 0x000fd00000000000 */
[----:B------:R-:W-:-:S08]  /*0690*/  DFMA R10, R8, R6, R2 ;  /* 0x00000006080a722b */ /* 0x000fd00000000002 */
[----:B------:R-:W-:Y:S02]  /*06a0*/  DMUL R16, R14, R10 ;  /* 0x0000000a0e107228 */ /* 0x000fe40000000000 */
[----:B------:R-:W-:Y:S01]  /*06b0*/  VIADD R7, R11, 0xfff00000 ;  /* 0xfff000000b077836 */ /* 0x000fe20000000000 */
[----:B------:R-:W-:-:S05]  /*06c0*/  MOV R6, R10 ;  /* 0x0000000a00067202 */ /* 0x000fca0000000f00 */
[----:B------:R-:W-:-:S08]  /*06d0*/  DFMA R18, R16, -R16, R14 ;  /* 0x800000101012722b */ /* 0x000fd0000000000e */
[----:B------:R-:W-:Y:S01]  /*06e0*/  DFMA R8, R18, R6, R16 ;  /* 0x000000061208722b */ /* 0x000fe20000000010 */
[----:B------:R-:W-:Y:S10]  /*06f0*/  @!P0 BRA `(.L_x_24) ;  /* 0x0000000000288947 */ /* 0x000ff40003800000 */
[----:B------:R-:W-:Y:S01]  /*0700*/  IMAD.MOV.U32 R5, RZ, RZ, R2 ;  /* 0x000000ffff057224 */ /* 0x000fe200078e0002 */
[----:B------:R-:W-:Y:S01]  /*0710*/  MOV R20, 0x780 ;  /* 0x0000078000147802 */ /* 0x000fe20000000f00 */
[----:B------:R-:W-:Y:S02]  /*0720*/  IMAD.MOV.U32 R0, RZ, RZ, R10 ;  /* 0x000000ffff007224 */ /* 0x000fe400078e000a */
[----:B------:R-:W-:Y:S02]  /*0730*/  IMAD.MOV.U32 R21, RZ, RZ, R19 ;  /* 0x000000ffff157224 */ /* 0x000fe400078e0013 */
[----:B------:R-:W-:Y:S02]  /*0740*/  IMAD.MOV.U32 R23, RZ, RZ, R7 ;  /* 0x000000ffff177224 */ /* 0x000fe400078e0007 */
[----:B------:R-:W-:Y:S02]  /*0750*/  IMAD.MOV.U32 R2, RZ, RZ, R14 ;  /* 0x000000ffff027224 */ /* 0x000fe400078e000e */
[----:B------:R-:W-:-:S07]  /*0760*/  IMAD.MOV.U32 R3, RZ, RZ, R15 ;  /* 0x000000ffff037224 */ /* 0x000fce00078e000f */
[----:B------:R-:W-:Y:S05]  /*0770*/  CALL.REL.NOINC `($__internal_5_$__cuda_sm20_dsqrt_rn_f64_mediumpath_v1) ;  /* 0x0000001c00147944 */ /* 0x000fea0003c00000 */
[----:B------:R-:W-:Y:S01]  /*0780*/  MOV R8, R24 ;  /* 0x0000001800087202 */ /* 0x000fe20000000f00 */
[----:B------:R-:W-:-:S07]  /*0790*/  IMAD.MOV.U32 R9, RZ, RZ, R25 ;  /* 0x000000ffff097224 */ /* 0x000fce00078e0019 */
.L_x_24:
[----:B------:R-:W-:Y:S05]  /*07a0*/  BSYNC.RECONVERGENT B0 ;  /* 0x0000000000007941 */ /* 0x000fea0003800200 */
.L_x_23:
[----:B------:R-:W0:Y:S01]  /*07b0*/  LDCU.128 UR4, c[0x3][0x10] ;  /* 0x00c00200ff0477ac */ /* 0x000e220008000c00 */
[----:B------:R-:W1:Y:S01]  /*07c0*/  LDC.64 R10, c[0x3][RZ] ;  /* 0x00c00000ff0a7b82 */ /* 0x000e620000000a00 */
[----:B------:R-:W-:Y:S01]  /*07d0*/  BSSY.RECONVERGENT B0, `(.L_x_25) ;  /* 0x000001b000007945 */ /* 0x000fe20003800200 */
[----:B------:R-:W2:Y:S06]  /*07e0*/  LDCU.128 UR12, c[0x3][0x20] ;  /* 0x00c00400ff0c77ac */ /* 0x000eac0008000c00 */
[----:B------:R-:W3:Y:S01]  /*07f0*/  LDC.64 R12, c[0x3][0x8] ;  /* 0x00c00200ff0c7b82 */ /* 0x000ee20000000a00 */
[----:B0-----:R-:W-:-:S08]  /*0800*/  DMUL R2, R14, UR6 ;  /* 0x000000060e027c28 */ /* 0x001fd00008000000 */
[----:B------:R-:W-:Y:S02]  /*0810*/  DFMA R6, R8, UR4, R2 ;  /* 0x0000000408067c2b */ /* 0x000fe40008000002 */
[C---:B------:R-:W-:Y:S02]  /*0820*/  DMUL R8, R14.reuse, R8 ;  /* 0x000000080e087228 */ /* 0x040fe40000000000 */
[C---:B------:R-:W-:Y:S02]  /*0830*/  DMUL R2, R14.reuse, R14 ;  /* 0x0000000e0e027228 */ /* 0x040fe40000000000 */
[----:B---3--:R-:W-:-:S04]  /*0840*/  DFMA R12, R14, R12, 1 ;  /* 0x3ff000000e0c742b */ /* 0x008fc8000000000c */
[----:B--2---:R-:W-:Y:S02]  /*0850*/  DFMA R6, R8, UR12, R6 ;  /* 0x0000000c08067c2b */ /* 0x004fe40008000006 */
[----:B-1----:R-:W-:-:S06]  /*0860*/  DADD R8, R10, R10 ;  /* 0x000000000a087229 */ /* 0x002fcc000000000a */
[----:B------:R-:W-:-:S08]  /*0870*/  DFMA R2, R2, UR14, R6 ;  /* 0x0000000e02027c2b */ /* 0x000fd00008000006 */
[----:B------:R-:W-:-:S06]  /*0880*/  DMUL R2, R8, R2 ;  /* 0x0000000208027228 */ /* 0x000fcc0000000000 */
[----:B------:R-:W0:Y:S04]  /*0890*/  MUFU.RCP64H R7, R3 ;  /* 0x0000000300077308 */ /* 0x000e280000001800 */
[----:B------:R-:W-:-:S05]  /*08a0*/  VIADD R6, R3, 0x300402 ;  /* 0x0030040203067836 */ /* 0x000fca0000000000 */
[----:B------:R-:W-:Y:S01]  /*08b0*/  FSETP.GEU.AND P0, PT, |R6|, 5.8789094863358348022e-39, PT ;  /* 0x004004020600780b */ /* 0x000fe20003f0e200 */
[----:B0-----:R-:W-:-:S08]  /*08c0*/  DFMA R10, -R2, R6, 1 ;  /* 0x3ff00000020a742b */ /* 0x001fd00000000106 */
[----:B------:R-:W-:-:S08]  /*08d0*/  DFMA R10, R10, R10, R10 ;  /* 0x0000000a0a0a722b */ /* 0x000fd0000000000a */
[----:B------:R-:W-:-:S08]  /*08e0*/  DFMA R10, R6, R10, R6 ;  /* 0x0000000a060a722b */ /* 0x000fd00000000006 */
[----:B------:R-:W-:-:S08]  /*08f0*/  DFMA R16, -R2, R10, 1 ;  /* 0x3ff000000210742b */ /* 0x000fd0000000010a */
[----:B------:R-:W-:Y:S01]  /*0900*/  DFMA R10, R10, R16, R10 ;  /* 0x000000100a0a722b */ /* 0x000fe2000000000a */
[----:B------:R-:W-:Y:S10]  /*0910*/  @P0 BRA `(.L_x_26) ;  /* 0x0000000000180947 */ /* 0x000ff40003800000 */
[----:B------:R-:W-:Y:S02]  /*0920*/  LOP3.LUT R16, R3, 0x7fffffff, RZ, 0xc0, !PT ;  /* 0x7fffffff03107812 */ /* 0x000fe400078ec0ff */
[----:B------:R-:W-:-:S03]  /*0930*/  MOV R0, 0x960 ;  /* 0x0000096000007802 */ /* 0x000fc60000000f00 */
[----:B------:R-:W-:-:S07]  /*0940*/  VIADD R16, R16, 0xfff00000 ;  /* 0xfff0000010107836 */ /* 0x000fce0000000000 */
[----:B------:R-:W-:Y:S05]  /*0950*/  CALL.REL.NOINC `($__internal_3_$__cuda_sm20_dblrcp_rn_slowpath_v3) ;  /* 0x00000010008c7944 */ /* 0x000fea0003c00000 */
[----:B------:R-:W-:Y:S02]  /*0960*/  IMAD.MOV.U32 R10, RZ, RZ, R16 ;  /* 0x000000ffff0a7224 */ /* 0x000fe400078e0010 */
[----:B------:R-:W-:-:S07]  /*0970*/  IMAD.MOV.U32 R11, RZ, RZ, R17 ;  /* 0x000000ffff0b7224 */ /* 0x000fce00078e0011 */
.L_x_26:
[----:B------:R-:W-:Y:S05]  /*0980*/  BSYNC.RECONVERGENT B0 ;  /* 0x0000000000007941 */ /* 0x000fea0003800200 */
.L_x_25:
[----:B------:R-:W-:Y:S01]  /*0990*/  DADD R2, R10, 1 ;  /* 0x3ff000000a027429 */ /* 0x000fe20000000000 */
[----:B------:R-:W-:Y:S09]  /*09a0*/  BSSY.RECONVERGENT B0, `(.L_x_27) ;  /* 0x0000051000007945 */ /* 0x000ff20003800200 */
[----:B------:R-:W-:Y:S01]  /*09b0*/  ISETP.GT.AND P0, PT, R3, 0xfffff, PT ;  /* 0x000fffff0300780c */ /* 0x000fe20003f04270 */
[----:B------:R-:W-:Y:S01]  /*09c0*/  IMAD.MOV.U32 R6, RZ, RZ, R2 ;  /* 0x000000ffff067224 */ /* 0x000fe200078e0002 */
[----:B------:R-:W-:-:S11]  /*09d0*/  MOV R7, R3 ;  /* 0x0000000300077202 */ /* 0x000fd60000000f00 */
[----:B------:R-:W-:-:S10]  /*09e0*/  @!P0 DMUL R6, R6, 1.80143985094819840000e+16 ;  /* 0x4350000006068828 */ /* 0x000fd40000000000 */
[----:B------:R-:W-:Y:S02]  /*09f0*/  @!P0 IMAD.MOV.U32 R3, RZ, RZ, R7 ;  /* 0x000000ffff038224 */ /* 0x000fe400078e0007 */
[----:B------:R-:W-:Y:S02]  /*0a00*/  @!P0 IMAD.MOV.U32 R2, RZ, RZ, R6 ;  /* 0x000000ffff028224 */ /* 0x000fe400078e0006 */
[----:B------:R-:W-:-:S05]  /*0a10*/  VIADD R0, R3, 0xffffffff ;  /* 0xffffffff03007836 */ /* 0x000fca0000000000 */
[----:B------:R-:W-:Y:S01]  /*0a20*/  ISETP.GT.U32.AND P1, PT, R0, 0x7feffffe, PT ;  /* 0x7feffffe0000780c */ /* 0x000fe20003f24070 */
[----:B------:R-:W-:Y:S02]  /*0a30*/  IMAD.MOV.U32 R0, RZ, RZ, -0x3ff ;  /* 0xfffffc01ff007424 */ /* 0x000fe400078e00ff */
[----:B------:R-:W-:-:S10]  /*0a40*/  @!P0 IMAD.MOV.U32 R0, RZ, RZ, -0x435 ;  /* 0xfffffbcbff008424 */ /* 0x000fd400078e00ff */
[----:B------:R-:W-:Y:S05]  /*0a50*/  @P1 BRA `(.L_x_28) ;  /* 0x0000000000fc1947 */ /* 0x000fea0003800000 */
[----:B------:R-:W-:Y:S01]  /*0a60*/  LOP3.LUT R5, R3, 0xfffff, RZ, 0xc0, !PT ;  /* 0x000fffff03057812 */ /* 0x000fe200078ec0ff */
[----:B------:R-:W-:Y:S01]  /*0a70*/  IMAD.MOV.U32 R6, RZ, RZ, R2 ;  /* 0x000000ffff067224 */ /* 0x000fe200078e0002 */
[----:B------:R-:W-:Y:S01]  /*0a80*/  UMOV UR4, 0x3ae80f1e ;  /* 0x3ae80f1e00047882 */ /* 0x000fe20000000000 */
[----:B------:R-:W-:Y:S01]  /*0a90*/  IMAD.MOV.U32 R10, RZ, RZ, RZ ;  /* 0x000000ffff0a7224 */ /* 0x000fe200078e00ff */
[----:B------:R-:W-:Y:S01]  /*0aa0*/  LOP3.LUT R7, R5, 0x3ff00000, RZ, 0xfc, !PT ;  /* 0x3ff0000005077812 */ /* 0x000fe200078efcff */
[----:B------:R-:W-:Y:S01]  /*0ab0*/  IMAD.MOV.U32 R22, RZ, RZ, -0x748574fc ;  /* 0x8b7a8b04ff167424 */ /* 0x000fe200078e00ff */
[----:B------:R-:W-:Y:S01]  /*0ac0*/  UMOV UR5, 0x3eb1380b ;  /* 0x3eb1380b00057882 */ /* 0x000fe20000000000 */
[----:B------:R-:W-:Y:S01]  /*0ad0*/  IMAD.MOV.U32 R23, RZ, RZ, 0x3ed0ee25 ;  /* 0x3ed0ee25ff177424 */ /* 0x000fe200078e00ff */
[----:B------:R-:W-:Y:S01]  /*0ae0*/  ISETP.GE.U32.AND P0, PT, R7, 0x3ff6a09f, PT ;  /* 0x3ff6a09f0700780c */ /* 0x000fe20003f06070 */
[----:B------:R-:W-:Y:S01]  /*0af0*/  IMAD.MOV.U32 R25, RZ, RZ, 0x43300000 ;  /* 0x43300000ff197424 */ /* 0x000fe200078e00ff */
[----:B------:R-:W-:-:S11]  /*0b00*/  LEA.HI R0, R3, R0, RZ, 0xc ;  /* 0x0000000003007211 */ /* 0x000fd600078f60ff */
[----:B------:R-:W-:Y:S01]  /*0b10*/  @P0 IADD3 R5, PT, PT, R7, -0x100000, RZ ;  /* 0xfff0000007050810 */ /* 0x000fe20007ffe0ff */
[----:B------:R-:W-:-:S04]  /*0b20*/  @P0 VIADD R0, R0, 0x1 ;  /* 0x0000000100000836 */ /* 0x000fc80000000000 */
[----:B------:R-:W-:Y:S01]  /*0b30*/  @P0 IMAD.MOV.U32 R7, RZ, RZ, R5 ;  /* 0x000000ffff070224 */ /* 0x000fe200078e0005 */
[----:B------:R-:W-:-:S05]  /*0b40*/  LOP3.LUT R24, R0, 0x80000000, RZ, 0x3c, !PT ;  /* 0x8000000000187812 */ /* 0x000fca00078e3cff */
[C---:B------:R-:W-:Y:S02]  /*0b50*/  DADD R20, R6.reuse, 1 ;  /* 0x3ff0000006147429 */ /* 0x040fe40000000000 */
[----:B------:R-:W-:-:S04]  /*0b60*/  DADD R6, R6, -1 ;  /* 0xbff0000006067429 */ /* 0x000fc80000000000 */
[----:B------:R-:W0:Y:S02]  /*0b70*/  MUFU.RCP64H R11, R21 ;  /* 0x00000015000b7308 */ /* 0x000e240000001800 */
[----:B0-----:R-:W-:-:S08]  /*0b80*/  DFMA R16, -R20, R10, 1 ;  /* 0x3ff000001410742b */ /* 0x001fd0000000010a */
[----:B------:R-:W-:-:S08]  /*0b90*/  DFMA R16, R16, R16, R16 ;  /* 0x000000101010722b */ /* 0x000fd00000000010 */
[----:B------:R-:W-:-:S08]  /*0ba0*/  DFMA R10, R10, R16, R10 ;  /* 0x000000100a0a722b */ /* 0x000fd0000000000a */
[----:B------:R-:W-:-:S08]  /*0bb0*/  DMUL R16, R6, R10 ;  /* 0x0000000a06107228 */ /* 0x000fd00000000000 */
[----:B------:R-:W-:-:S08]  /*0bc0*/  DFMA R16, R6, R10, R16 ;  /* 0x0000000a0610722b */ /* 0x000fd00000000010 */
[----:B------:R-:W-:Y:S02]  /*0bd0*/  DMUL R18, R16, R16 ;  /* 0x0000001010127228 */ /* 0x000fe40000000000 */
[----:B------:R-:W-:-:S06]  /*0be0*/  DADD R2, R6, -R16 ;  /* 0x0000000006027229 */ /* 0x000fcc0000000810 */
[----:B------:R-:W-:Y:S01]  /*0bf0*/  DFMA R20, R18, UR4, R22 ;  /* 0x0000000412147c2b */ /* 0x000fe20008000016 */
[----:B------:R-:W-:Y:S01]  /*0c00*/  UMOV UR4, 0x9f02676f ;  /* 0x9f02676f00047882 */ /* 0x000fe20000000000 */
[----:B------:R-:W-:Y:S01]  /*0c10*/  UMOV UR5, 0x3ef3b266 ;  /* 0x3ef3b26600057882 */ /* 0x000fe20000000000 */
[----:B------:R-:W-:-:S05]  /*0c20*/  DADD R22, R2, R2 ;  /* 0x0000000002167229 */ /* 0x000fca0000000002 */
[----:B------:R-:W-:Y:S01]  /*0c30*/  DFMA R20, R18, R20, UR4 ;  /* 0x0000000412147e2b */ /* 0x000fe20008000014 */
[----:B------:R-:W-:Y:S01]  /*0c40*/  UMOV UR4, 0xa9ab0956 ;  /* 0xa9ab095600047882 */ /* 0x000fe20000000000 */
[----:B------:R-:W-:Y:S01]  /*0c50*/  UMOV UR5, 0x3f1745cb ;  /* 0x3f1745cb00057882 */ /* 0x000fe20000000000 */
[----:B------:R-:W-:-:S05]  /*0c60*/  DFMA R22, R6, -R16, R22 ;  /* 0x800000100616722b */ /* 0x000fca0000000016 */
[----:B------:R-:W-:Y:S01]  /*0c70*/  DFMA R20, R18, R20, UR4 ;  /* 0x0000000412147e2b */ /* 0x000fe20008000014 */
[----:B------:R-:W-:Y:S01]  /*0c80*/  UMOV UR4, 0x2d1b5154 ;  /* 0x2d1b515400047882 */ /* 0x000fe20000000000 */
[----:B------:R-:W-:Y:S01]  /*0c90*/  UMOV UR5, 0x3f3c71c7 ;  /* 0x3f3c71c700057882 */ /* 0x000fe20000000000 */
[----:B------:R-:W-:-:S05]  /*0ca0*/  DMUL R22, R10, R22 ;  /* 0x000000160a167228 */ /* 0x000fca0000000000 */
[----:B------:R-:W-:Y:S01]  /*0cb0*/  DFMA R20, R18, R20, UR4 ;  /* 0x0000000412147e2b */ /* 0x000fe20008000014 */
[----:B------:R-:W-:Y:S01]  /*0cc0*/  UMOV UR4, 0x923be72d ;  /* 0x923be72d00047882 */ /* 0x000fe20000000000 */
[----:B------:R-:W-:-:S06]  /*0cd0*/  UMOV UR5, 0x3f624924 ;  /* 0x3f62492400057882 */ /* 0x000fcc0000000000 */
[----:B------:R-:W-:Y:S01]  /*0ce0*/  DFMA R20, R18, R20, UR4 ;  /* 0x0000000412147e2b */ /* 0x000fe20008000014 */
[----:B------:R-:W-:Y:S01]  /*0cf0*/  UMOV UR4, 0x9999a3c4 ;  /* 0x9999a3c400047882 */ /* 0x000fe20000000000 */
[----:B------:R-:W-:-:S06]  /*0d00*/  UMOV UR5, 0x3f899999 ;  /* 0x3f89999900057882 */ /* 0x000fcc0000000000 */
[----:B------:R-:W-:Y:S01]  /*0d10*/  DFMA R20, R18, R20, UR4 ;  /* 0x0000000412147e2b */ /* 0x000fe20008000014 */
[----:B------:R-:W-:Y:S01]  /*0d20*/  UMOV UR4, 0x80000000 ;  /* 0x8000000000047882 */ /* 0x000fe20000000000 */
[----:B------:R-:W-:Y:S02]  /*0d30*/  UMOV UR5, 0x43300000 ;  /* 0x4330000000057882 */ /* 0x000fe40000000000 */
[----:B------:R-:W-:Y:S01]  /*0d40*/  DADD R2, R24, -UR4 ;  /* 0x8000000418027e29 */ /* 0x000fe20008000000 */
[----:B------:R-:W-:Y:S01]  /*0d50*/  UMOV UR4, 0x55555554 ;  /* 0x5555555400047882 */ /* 0x000fe20000000000 */
[----:B------:R-:W-:Y:S02]  /*0d60*/  UMOV UR5, 0x3fb55555 ;  /* 0x3fb5555500057882 */ /* 0x000fe40000000000 */
[----:B------:R-:W-:Y:S01]  /*0d70*/  DFMA R20, R18, R20, UR4 ;  /* 0x0000000412147e2b */ /* 0x000fe20008000014 */
[----:B------:R-:W-:Y:S01]  /*0d80*/  UMOV UR4, 0xfefa39ef ;  /* 0xfefa39ef00047882 */ /* 0x000fe20000000000 */
[----:B------:R-:W-:-:S02]  /*0d90*/  UMOV UR5, 0x3fe62e42 ;  /* 0x3fe62e4200057882 */ /* 0x000fc40000000000 */
[----:B------:R-:W-:-:S04]  /*0da0*/  DFMA R6, R2, UR4, R16 ;  /* 0x0000000402067c2b */ /* 0x000fc80008000010 */
[----:B------:R-:W-:-:S04]  /*0db0*/  DMUL R20, R18, R20 ;  /* 0x0000001412147228 */ /* 0x000fc80000000000 */
[----:B------:R-:W-:Y:S01]  /*0dc0*/  DFMA R10, R2, -UR4, R6 ;  /* 0x80000004020a7c2b */ /* 0x000fe20008000006 */
[----:B------:R-:W-:Y:S01]  /*0dd0*/  UMOV UR4, 0x3b39803f ;  /* 0x3b39803f00047882 */ /* 0x000fe20000000000 */
[----:B------:R-:W-:Y:S02]  /*0de0*/  UMOV UR5, 0x3c7abc9e ;  /* 0x3c7abc9e00057882 */ /* 0x000fe40000000000 */
[----:B------:R-:W-:-:S04]  /*0df0*/  DFMA R20, R16, R20, R22 ;  /* 0x000000141014722b */ /* 0x000fc80000000016 */
[----:B------:R-:W-:-:S08]  /*0e00*/  DADD R10, -R16, R10 ;  /* 0x00000000100a7229 */ /* 0x000fd0000000010a */
[----:B------:R-:W-:-:S08]  /*0e10*/  DADD R10, R20, -R10 ;  /* 0x00000000140a7229 */ /* 0x000fd0000000080a */
[----:B------:R-:W-:-:S08]  /*0e20*/  DFMA R10, R2, UR4, R10 ;  /* 0x00000004020a7c2b */ /* 0x000fd0000800000a */
[----:B------:R-:W-:Y:S01]  /*0e30*/  DADD R24, R6, R10 ;  /* 0x0000000006187229 */ /* 0x000fe2000000000a */
[----:B------:R-:W-:Y:S10]  /*0e40*/  BRA `(.L_x_29) ;  /* 0x0000000000187947 */ /* 0x000ff40003800000 */
.L_x_28:
[----:B------:R-:W-:Y:S01]  /*0e50*/  MOV R2, 0x0 ;  /* 0x0000000000027802 */ /* 0x000fe20000000f00 */
[----:B------:R-:W-:Y:S01]  /*0e60*/  IMAD.MOV.U32 R3, RZ, RZ, 0x7ff00000 ;  /* 0x7ff00000ff037424 */ /* 0x000fe200078e00ff */
[----:B------:R-:W-:-:S05]  /*0e70*/  LOP3.LUT P0, RZ, R7, 0x7fffffff, RZ, 0xc0, !PT ;  /* 0x7fffffff07ff7812 */ /* 0x000fca000780c0ff */
[----:B------:R-:W-:-:S10]  /*0e80*/  DFMA R2, R6, R2, +INF ;  /* 0x7ff000000602742b */ /* 0x000fd40000000002 */
[----:B------:R-:W-:Y:S02]  /*0e90*/  FSEL R24, R2, RZ, P0 ;  /* 0x000000ff02187208 */ /* 0x000fe40000000000 */
[----:B------:R-:W-:-:S07]  /*0ea0*/  FSEL R25, R3, -QNAN , P0 ;  /* 0xfff0000003197808 */ /* 0x000fce0000000000 */
.L_x_29:
[----:B------:R-:W-:Y:S05]  /*0eb0*/  BSYNC.RECONVERGENT B0 ;  /* 0x0000000000007941 */ /* 0x000fea0003800200 */
.L_x_27:
[----:B------:R-:W-:Y:S01]  /*0ec0*/  UMOV UR4, 0xa0b5ed8d ;  /* 0xa0b5ed8d00047882 */ /* 0x000fe20000000000 */
[----:B------:R-:W-:Y:S01]  /*0ed0*/  UMOV UR5, 0x3eb0c6f7 ;  /* 0x3eb0c6f700057882 */ /* 0x000fe20000000000 */
[----:B------:R-:W0:Y:S01]  /*0ee0*/  LDC.64 R10, c[0x3][RZ] ;  /* 0x00c00000ff0a7b82 */ /* 0x000e220000000a00 */
[----:B------:R-:W-:Y:S01]  /*0ef0*/  DADD R6, R14, UR4 ;  /* 0x000000040e067e29 */ /* 0x000fe20008000000 */
[----:B------:R-:W-:Y:S01]  /*0f00*/  IMAD.MOV.U32 R22, RZ, RZ, 0x0 ;  /* 0x00000000ff167424 */ /* 0x000fe200078e00ff */
[----:B------:R-:W-:Y:S01]  /*0f10*/  BSSY.RECONVERGENT B0, `(.L_x_30) ;  /* 0x000001b000007945 */ /* 0x000fe20003800200 */
[----:B------:R-:W-:-:S03]  /*0f20*/  IMAD.MOV.U32 R23, RZ, RZ, 0x3fd80000 ;  /* 0x3fd80000ff177424 */ /* 0x000fc600078e00ff */
[----:B------:R-:W1:Y:S04]  /*0f30*/  MUFU.RSQ64H R3, R7 ;  /* 0x0000000700037308 */ /* 0x000e680000001c00 */
[----:B------:R-:W-:-:S05]  /*0f40*/  VIADD R2, R7, 0xfcb00000 ;  /* 0xfcb0000007027836 */ /* 0x000fca0000000000 */
[----:B------:R-:W-:Y:S01]  /*0f50*/  ISETP.GE.U32.AND P0, PT, R2, 0x7ca00000, PT ;  /* 0x7ca000000200780c */ /* 0x000fe20003f06070 */
[----:B-1----:R-:W-:Y:S02]  /*0f60*/  DMUL R16, R2, R2 ;  /* 0x0000000202107228 */ /* 0x002fe40000000000 */
[----:B0-----:R-:W-:-:S06]  /*0f70*/  DMUL R10, R10, -2 ;  /* 0xc00000000a0a7828 */ /* 0x001fcc0000000000 */
[----:B------:R-:W-:Y:S02]  /*0f80*/  DFMA R16, R6, -R16, 1 ;  /* 0x3ff000000610742b */ /* 0x000fe40000000810 */
[----:B------:R-:W-:-:S06]  /*0f90*/  DMUL R12, R12, R10 ;  /* 0x0000000a0c0c7228 */ /* 0x000fcc0000000000 */
[----:B------:R-:W-:Y:S02]  /*0fa0*/  DFMA R22, R16, R22, 0.5 ;  /* 0x3fe000001016742b */ /* 0x000fe40000000016 */
[----:B------:R-:W-:Y:S02]  /*0fb0*/  DMUL R16, R2, R16 ;  /* 0x0000001002107228 */ /* 0x000fe40000000000 */
[----:B------:R-:W-:-:S06]  /*0fc0*/  DMUL R12, R12, R24 ;  /* 0x000000180c0c7228 */ /* 0x000fcc0000000000 */
[----:B------:R-:W-:-:S08]  /*0fd0*/  DFMA R22, R22, R16, R2 ;  /* 0x000000101616722b */ /* 0x000fd00000000002 */
[----:B------:R-:W-:Y:S02]  /*0fe0*/  DMUL R16, R6, R22 ;  /* 0x0000001606107228 */ /* 0x000fe40000000000 */
[----:B------:R-:W-:Y:S02]  /*0ff0*/  VIADD R19, R23, 0xfff00000 ;  /* 0xfff0000017137836 */ /* 0x000fe40000000000 */
[----:B------:R-:W-:-:S04]  /*1000*/  IMAD.MOV.U32 R18, RZ, RZ, R22 ;  /* 0x000000ffff127224 */ /* 0x000fc800078e0016 */
[----:B------:R-:W-:-:S08]  /*1010*/  DFMA R20, R16, -R16, R6 ;  /* 0x800000101014722b */ /* 0x000fd00000000006 */
[----:B------:R-:W-:Y:S01]  /*1020*/  DFMA R24, R20, R18, R16 ;  /* 0x000000121418722b */ /* 0x000fe20000000010 */
[----:B------:R-:W-:Y:S10]  /*1030*/  @!P0 BRA `(.L_x_31) ;  /* 0x0000000000208947 */ /* 0x000ff40003800000 */
[----:B------:R-:W-:Y:S01]  /*1040*/  IMAD.MOV.U32 R18, RZ, RZ, R20 ;  /* 0x000000ffff127224 */ /* 0x000fe200078e0014 */
[----:B------:R-:W-:Y:S01]  /*1050*/  MOV R0, R22 ;  /* 0x0000001600007202 */ /* 0x000fe20000000f00 */
[----:B------:R-:W-:Y:S01]  /*1060*/  IMAD.MOV.U32 R5, RZ, RZ, R2 ;  /* 0x000000ffff057224 */ /* 0x000fe200078e0002 */
[----:B------:R-:W-:Y:S01]  /*1070*/  MOV R20, 0x10c0 ;  /* 0x000010c000147802 */ /* 0x000fe20000000f00 */
[----:B------:R-:W-:Y:S02]  /*1080*/  IMAD.MOV.U32 R23, RZ, RZ, R19 ;  /* 0x000000ffff177224 */ /* 0x000fe400078e0013 */
[----:B------:R-:W-:Y:S02]  /*1090*/  IMAD.MOV.U32 R2, RZ, RZ, R6 ;  /* 0x000000ffff027224 */ /* 0x000fe400078e0006 */
[----:B------:R-:W-:-:S07]  /*10a0*/  IMAD.MOV.U32 R3, RZ, RZ, R7 ;  /* 0x000000ffff037224 */ /* 0x000fce00078e0007 */
[----:B------:R-:W-:Y:S05]  /*10b0*/  CALL.REL.NOINC `($__internal_5_$__cuda_sm20_dsqrt_rn_f64_mediumpath_v1) ;  /* 0x0000001000c47944 */ /* 0x000fea0003c00000 */
.L_x_31:
[----:B------:R-:W-:Y:S05]  /*10c0*/  BSYNC.RECONVERGENT B0 ;  /* 0x0000000000007941 */ /* 0x000fea0003800200 */
.L_x_30:
[----:B------:R-:W0:Y:S01]  /*10d0*/  LDCU.128 UR4, c[0x3][0x10] ;  /* 0x00c00200ff0477ac */ /* 0x000e220008000c00 */
[C---:B------:R-:W-:Y:S01]  /*10e0*/  DMUL R2, R6.reuse, R24 ;  /* 0x0000001806027228 */ /* 0x040fe20000000000 */
[----:B------:R-:W1:Y:S01]  /*10f0*/  LDC.64 R18, c[0x3][0x8] ;  /* 0x00c00200ff127b82 */ /* 0x000e620000000a00 */
[----:B------:R-:W-:Y:S01]  /*1100*/  BSSY.RECONVERGENT B0, `(.L_x_32) ;  /* 0x0000019000007945 */ /* 0x000fe20003800200 */
[----:B------:R-:W2:Y:S01]  /*1110*/  LDCU.128 UR12, c[0x3][0x20] ;  /* 0x00c00400ff0c77ac */ /* 0x000ea20008000c00 */
[----:B0-----:R-:W-:-:S08]  /*1120*/  DMUL R16, R6, UR6 ;  /* 0x0000000606107c28 */ /* 0x001fd00008000000 */
[----:B------:R-:W-:Y:S02]  /*1130*/  DFMA R24, R24, UR4, R16 ;  /* 0x0000000418187c2b */ /* 0x000fe40008000010 */
[C---:B------:R-:W-:Y:S02]  /*1140*/  DMUL R16, R6.reuse, R6 ;  /* 0x0000000606107228 */ /* 0x040fe40000000000 */
[----:B-1----:R-:W-:-:S04]  /*1150*/  DFMA R6, R6, R18, 1 ;  /* 0x3ff000000606742b */ /* 0x002fc80000000012 */
[----:B--2---:R-:W-:-:S04]  /*1160*/  DFMA R2, R2, UR12, R24 ;  /* 0x0000000c02027c2b */ /* 0x004fc80008000018 */
[----:B------:R-:W-:-:S04]  /*1170*/  DMUL R10, R10, R6 ;  /* 0x000000060a0a7228 */ /* 0x000fc80000000000 */
        /* <DEDUP_REMOVED lines=11> */
[----:B------:R-:W-:Y:S01]  /*1230*/  LOP3.LUT R16, R9, 0x7fffffff, RZ, 0xc0, !PT ;  /* 0x7fffffff09107812 */ /* 0x000fe200078ec0ff */
[----:B------:R-:W-:Y:S01]  /*1240*/  IMAD.MOV.U32 R3, RZ, RZ, R9 ;  /* 0x000000ffff037224 */ /* 0x000fe200078e0009 */
[----:B------:R-:W-:Y:S02]  /*1250*/  MOV R2, R8 ;  /* 0x0000000800027202 */ /* 0x000fe40000000f00 */
[----:B------:R-:W-:Y:S01]  /*1260*/  MOV R0, 0x1290 ;  /* 0x0000129000007802 */ /* 0x000fe20000000f00 */
[----:B------:R-:W-:-:S07]  /*1270*/  VIADD R16, R16, 0xfff00000 ;  /* 0xfff0000010107836 */ /* 0x000fce0000000000 */
[----:B------:R-:W-:Y:S05]  /*1280*/  CALL.REL.NOINC `($__internal_3_$__cuda_sm20_dblrcp_rn_slowpath_v3) ;  /* 0x0000000800407944 */ /* 0x000fea0003c00000 */
.L_x_33:
[----:B------:R-:W-:Y:S05]  /*1290*/  BSYNC.RECONVERGENT B0 ;  /* 0x0000000000007941 */ /* 0x000fea0003800200 */
.L_x_32:
[----:B------:R-:W-:Y:S01]  /*12a0*/  DADD R2, R16, 1 ;  /* 0x3ff0000010027429 */ /* 0x000fe20000000000 */
[----:B------:R-:W-:Y:S09]  /*12b0*/  BSSY.RECONVERGENT B0, `(.L_x_34) ;  /* 0x0000051000007945 */ /* 0x000ff20003800200 */
[----:B------:R-:W-:Y:S01]  /*12c0*/  ISETP.GT.AND P0, PT, R3, 0xfffff, PT ;  /* 0x000fffff0300780c */ /* 0x000fe20003f04270 */
[----:B------:R-:W-:-:S02]  /*12d0*/  IMAD.MOV.U32 R6, RZ, RZ, R2 ;  /* 0x000000ffff067224 */ /* 0x000fc400078e0002 */
[----:B------:R-:W-:-:S10]  /*12e0*/  IMAD.MOV.U32 R7, RZ, RZ, R3 ;  /* 0x000000ffff077224 */ /* 0x000fd400078e0003 */
[----:B------:R-:W-:-:S10]  /*12f0*/  @!P0 DMUL R6, R6, 1.80143985094819840000e+16 ;  /* 0x4350000006068828 */ /* 0x000fd40000000000 */
[----:B------:R-:W-:Y:S02]  /*1300*/  @!P0 IMAD.MOV.U32 R3, RZ, RZ, R7 ;  /* 0x000000ffff038224 */ /* 0x000fe400078e0007 */
[----:B------:R-:W-:Y:S02]  /*1310*/  @!P0 IMAD.MOV.U32 R2, RZ, RZ, R6 ;  /* 0x000000ffff028224 */ /* 0x000fe400078e0006 */
[----:B------:R-:W-:-:S05]  /*1320*/  VIADD R0, R3, 0xffffffff ;  /* 0xffffffff03007836 */ /* 0x000fca0000000000 */
[----:B------:R-:W-:Y:S02]  /*1330*/  ISETP.GT.U32.AND P1, PT, R0, 0x7feffffe, PT ;  /* 0x7feffffe0000780c */ /* 0x000fe40003f24070 */
[----:B------:R-:W-:Y:S01]  /*1340*/  MOV R0, 0xfffffc01 ;  /* 0xfffffc0100007802 */ /* 0x000fe20000000f00 */
[----:B------:R-:W-:-:S10]  /*1350*/  @!P0 IMAD.MOV.U32 R0, RZ, RZ, -0x435 ;  /* 0xfffffbcbff008424 */ /* 0x000fd400078e00ff */
[----:B------:R-:W-:Y:S05]  /*1360*/  @P1 BRA `(.L_x_35) ;  /* 0x0000000000fc1947 */ /* 0x000fea0003800000 */
[----:B------:R-:W-:Y:S01]  /*1370*/  LOP3.LUT R5, R3, 0xfffff, RZ, 0xc0, !PT ;  /* 0x000fffff03057812 */ /* 0x000fe200078ec0ff */
[----:B------:R-:W-:Y:S01]  /*1380*/  IMAD.MOV.U32 R6, RZ, RZ, R2 ;  /* 0x000000ffff067224 */ /* 0x000fe200078e0002 */
[----:B------:R-:W-:Y:S01]  /*1390*/  MOV R22, 0x8b7a8b04 ;  /* 0x8b7a8b0400167802 */ /* 0x000fe20000000f00 */
[----:B------:R-:W-:Y:S01]  /*13a0*/  IMAD.MOV.U32 R8, RZ, RZ, RZ ;  /* 0x000000ffff087224 */ /* 0x000fe200078e00ff */
[----:B------:R-:W-:Y:S01]  /*13b0*/  LOP3.LUT R7, R5, 0x3ff00000, RZ, 0xfc, !PT ;  /* 0x3ff0000005077812 */ /* 0x000fe200078efcff */
[----:B------:R-:W-:Y:S01]  /*13c0*/  IMAD.MOV.U32 R23, RZ, RZ, 0x3ed0ee25 ;  /* 0x3ed0ee25ff177424 */ /* 0x000fe200078e00ff */
[----:B------:R-:W-:Y:S01]  /*13d0*/  UMOV UR4, 0x3ae80f1e ;  /* 0x3ae80f1e00047882 */ /* 0x000fe20000000000 */
[----:B------:R-:W-:Y:S01]  /*13e0*/  UMOV UR5, 0x3eb1380b ;  /* 0x3eb1380b00057882 */ /* 0x000fe20000000000 */
[----:B------:R-:W-:Y:S01]  /*13f0*/  ISETP.GE.U32.AND P0, PT, R7, 0x3ff6a09f, PT ;  /* 0x3ff6a09f0700780c */ /* 0x000fe20003f06070 */
[----:B------:R-:W-:Y:S01]  /*1400*/  IMAD.MOV.U32 R25, RZ, RZ, 0x43300000 ;  /* 0x43300000ff197424 */ /* 0x000fe200078e00ff */
[----:B------:R-:W-:-:S11]  /*1410*/  LEA.HI R0, R3, R0, RZ, 0xc ;  /* 0x0000000003007211 */ /* 0x000fd600078f60ff */
[----:B------:R-:W-:Y:S02]  /*1420*/  @P0 VIADD R5, R7, 0xfff00000 ;  /* 0xfff0000007050836 */ /* 0x000fe40000000000 */
[----:B------:R-:W-:Y:S02]  /*1430*/  @P0 VIADD R0, R0, 0x1 ;  /* 0x0000000100000836 */ /* 0x000fe40000000000 */
[----:B------:R-:W-:-:S03]  /*1440*/  @P0 IMAD.MOV.U32 R7, RZ, RZ, R5 ;  /* 0x000000ffff070224 */ /* 0x000fc600078e0005 */
[----:B------:R-:W-:-:S03]  /*1450*/  LOP3.LUT R24, R0, 0x80000000, RZ, 0x3c, !PT ;  /* 0x8000000000187812 */ /* 0x000fc600078e3cff */
        /* <DEDUP_REMOVED lines=48> */
.L_x_35:
[----:B------:R-:W-:Y:S01]  /*1760*/  IMAD.MOV.U32 R2, RZ, RZ, 0x0 ;  /* 0x00000000ff027424 */ /* 0x000fe200078e00ff */
[----:B------:R-:W-:Y:S01]  /*1770*/  LOP3.LUT P0, RZ, R7, 0x7fffffff, RZ, 0xc0, !PT ;  /* 0x7fffffff07ff7812 */ /* 0x000fe2000780c0ff */
[----:B------:R-:W-:-:S06]  /*1780*/  IMAD.MOV.U32 R3, RZ, RZ, 0x7ff00000 ;  /* 0x7ff00000ff037424 */ /* 0x000fcc00078e00ff */
[----:B------:R-:W-:-:S10]  /*1790*/  DFMA R2, R6, R2, +INF ;  /* 0x7ff000000602742b */ /* 0x000fd40000000002 */
[----:B------:R-:W-:Y:S02]  /*17a0*/  FSEL R6, R2, RZ, P0 ;  /* 0x000000ff02067208 */ /* 0x000fe40000000000 */
[----:B------:R-:W-:-:S07]  /*17b0*/  FSEL R7, R3, -QNAN , P0 ;  /* 0xfff0000003077808 */ /* 0x000fce0000000000 */
.L_x_36:
[----:B------:R-:W-:Y:S05]  /*17c0*/  BSYNC.RECONVERGENT B0 ;  /* 0x0000000000007941 */ /* 0x000fea0003800200 */
.L_x_34:
[----:B------:R-:W0:Y:S01]  /*17d0*/  MUFU.RCP64H R9, 9.999994290410540998e-07 ;  /* 0x3eb0c6f700097908 */ /* 0x000e220000001800 */
[----:B------:R-:W-:Y:S01]  /*17e0*/  IMAD.MOV.U32 R2, RZ, RZ, -0x5f4a1273 ;  /* 0xa0b5ed8dff027424 */ /* 0x000fe200078e00ff */
[----:B------:R-:W-:Y:S01]  /*17f0*/  MOV R3, 0x3eb0c6f7 ;  /* 0x3eb0c6f700037802 */ /* 0x000fe20000000f00 */
[----:B------:R-:W-:Y:S01]  /*1800*/  IMAD.MOV.U32 R8, RZ, RZ, 0x1 ;  /* 0x00000001ff087424 */ /* 0x000fe200078e00ff */
[----:B------:R-:W-:Y:S01]  /*1810*/  DFMA R10, R10, R6, -R12 ;  /* 0x000000060a0a722b */ /* 0x000fe2000000080c */
[----:B------:R-:W-:Y:S09]  /*1820*/  BSSY.RECONVERGENT B0, `(.L_x_37) ;  /* 0x0000015000007945 */ /* 0x000ff20003800200 */
[----:B------:R-:W-:Y:S01]  /*1830*/  FSETP.GEU.AND P1, PT, |R11|, 6.5827683646048100446e-37, PT ;  /* 0x036000000b00780b */ /* 0x000fe20003f2e200 */
[----:B0-----:R-:W-:-:S08]  /*1840*/  DFMA R16, R8, -R2, 1 ;  /* 0x3ff000000810742b */ /* 0x001fd00000000802 */
[----:B------:R-:W-:-:S08]  /*1850*/  DFMA R16, R16, R16, R16 ;  /* 0x000000101010722b */ /* 0x000fd00000000010 */
[----:B------:R-:W-:-:S08]  /*1860*/  DFMA R16, R8, R16, R8 ;  /* 0x000000100810722b */ /* 0x000fd00000000008 */
[----:B------:R-:W-:-:S08]  /*1870*/  DFMA R8, R16, -R2, 1 ;  /* 0x3ff000001008742b */ /* 0x000fd00000000802 */
[----:B------:R-:W-:-:S08]  /*1880*/  DFMA R8, R16, R8, R16 ;  /* 0x000000081008722b */ /* 0x000fd00000000010 */
[----:B------:R-:W-:-:S08]  /*1890*/  DMUL R6, R10, R8 ;  /* 0x000000080a067228 */ /* 0x000fd00000000000 */
[----:B------:R-:W-:-:S08]  /*18a0*/  DFMA R2, R6, -R2, R10 ;  /* 0x800000020602722b */ /* 0x000fd0000000000a */
[----:B------:R-:W-:-:S10]  /*18b0*/  DFMA R2, R8, R2, R6 ;  /* 0x000000020802722b */ /* 0x000fd40000000006 */
[----:B------:R-:W-:-:S05]  /*18c0*/  FFMA R0, RZ, 0.34526798129081726074, R3 ;  /* 0x3eb0c6f7ff007823 */ /* 0x000fca0000000003 */
[----:B------:R-:W-:-:S13]  /*18d0*/  FSETP.GT.AND P0, PT, |R0|, 1.469367938527859385e-39, PT ;  /* 0x001000000000780b */ /* 0x000fda0003f04200 */
[----:B------:R-:W-:Y:S05]  /*18e0*/  @P0 BRA P1, `(.L_x_38) ;  /* 0x0000000000200947 */ /* 0x000fea0000800000 */
[----:B------:R-:W-:Y:S01]  /*18f0*/  IMAD.MOV.U32 R6, RZ, RZ, R10 ;  /* 0x000000ffff067224 */ /* 0x000fe200078e000a */
[----:B------:R-:W-:Y:S01]  /*1900*/  MOV R0, 0x1950 ;  /* 0x0000195000007802 */ /* 0x000fe20000000f00 */
[----:B------:R-:W-:Y:S02]  /*1910*/  IMAD.MOV.U32 R7, RZ, RZ, R11 ;  /* 0x000000ffff077224 */ /* 0x000fe400078e000b */
[----:B------:R-:W-:Y:S02]  /*1920*/  IMAD.MOV.U32 R8, RZ, RZ, -0x5f4a1273 ;  /* 0xa0b5ed8dff087424 */ /* 0x000fe400078e00ff */
[----:B------:R-:W-:-:S07]  /*1930*/  IMAD.MOV.U32 R9, RZ, RZ, 0x3eb0c6f7 ;  /* 0x3eb0c6f7ff097424 */ /* 0x000fce00078e00ff */
[----:B------:R-:W-:Y:S05]  /*1940*/  CALL.REL.NOINC `($__internal_4_$__cuda_sm20_div_rn_f64_full) ;  /* 0x0000000400347944 */ /* 0x000fea0003c00000 */
[----:B------:R-:W-:Y:S01]  /*1950*/  IMAD.MOV.U32 R2, RZ, RZ, R18 ;  /* 0x000000ffff027224 */ /* 0x000fe200078e0012 */
[----:B------:R-:W-:-:S07]  /*1960*/  MOV R3, R19 ;  /* 0x0000001300037202 */ /* 0x000fce0000000f00 */
.L_x_38:
[----:B------:R-:W-:Y:S05]  /*1970*/  BSYNC.RECONVERGENT B0 ;  /* 0x0000000000007941 */ /* 0x000fea0003800200 */
.L_x_37:
[----:B------:R-:W0:Y:S01]  /*1980*/  MUFU.RCP64H R7, -3 ;  /* 0xc008000000077908 */ /* 0x000e220000001800 */
[----:B------:R-:W-:Y:S01]  /*1990*/  IMAD.MOV.U32 R10, RZ, RZ, 0x0 ;  /* 0x00000000ff0a7424 */ /* 0x000fe200078e00ff */
[----:B------:R-:W-:Y:S01]  /*19a0*/  FSETP.GEU.AND P1, PT, |R15|, 6.5827683646048100446e-37, PT ;  /* 0x036000000f00780b */ /* 0x000fe20003f2e200 */
[----:B------:R-:W-:Y:S01]  /*19b0*/  IMAD.MOV.U32 R11, RZ, RZ, 0x40080000 ;  /* 0x40080000ff0b7424 */ /* 0x000fe200078e00ff */
[----:B------:R-:W-:Y:S01]  /*19c0*/  BSSY.RECONVERGENT B0, `(.L_x_39) ;  /* 0x0000015000007945 */ /* 0x000fe20003800200 */
[----:B------:R-:W-:-:S06]  /*19d0*/  IMAD.MOV.U32 R6, RZ, RZ, 0x1 ;  /* 0x00000001ff067424 */ /* 0x000fcc00078e00ff */
[----:B0-----:R-:W-:-:S08]  /*19e0*/  DFMA R8, R6, R10, 1 ;  /* 0x3ff000000608742b */ /* 0x001fd0000000000a */
[----:B------:R-:W-:-:S08]  /*19f0*/  DFMA R8, R8, R8, R8 ;  /* 0x000000080808722b */ /* 0x000fd00000000008 */
[----:B------:R-:W-:-:S08]  /*1a00*/  DFMA R8, R6, R8, R6 ;  /* 0x000000080608722b */ /* 0x000fd00000000006 */
[----:B------:R-:W-:-:S08]  /*1a10*/  DFMA R6, R8, R10, 1 ;  /* 0x3ff000000806742b */ /* 0x000fd0000000000a */
[----:B------:R-:W-:-:S08]  /*1a20*/  DFMA R6, R8, R6, R8 ;  /* 0x000000060806722b */ /* 0x000fd00000000008 */
[----:B------:R-:W-:-:S08]  /*1a30*/  DMUL R8, R14, R6 ;  /* 0x000000060e087228 */ /* 0x000fd00000000000 */
[----:B------:R-:W-:-:S08]  /*1a40*/  DFMA R10, R8, 3, R14 ;  /* 0x40080000080a782b */ /* 0x000fd0000000000e */
[----:B------:R-:W-:-:S10]  /*1a50*/  DFMA R6, R6, R10, R8 ;  /* 0x0000000a0606722b */ /* 0x000fd40000000008 */
[----:B------:R-:W-:-:S05]  /*1a60*/  FFMA R0, RZ, -2.125, R7 ;  /* 0xc0080000ff007823 */ /* 0x000fca0000000007 */
[----:B------:R-:W-:-:S13]  /*1a70*/  FSETP.GT.AND P0, PT, |R0|, 1.469367938527859385e-39, PT ;  /* 0x001000000000780b */ /* 0x000fda0003f04200 */
[----:B------:R-:W-:Y:S05]  /*1a80*/  @P0 BRA P1, `(.L_x_40) ;  /* 0x0000000000200947 */ /* 0x000fea0000800000 */
[----:B------:R-:W-:Y:S01]  /*1a90*/  IMAD.MOV.U32 R6, RZ, RZ, R14 ;  /* 0x000000ffff067224 */ /* 0x000fe200078e000e */
[----:B------:R-:W-:Y:S01]  /*1aa0*/  MOV R9, 0xc0080000 ;  /* 0xc008000000097802 */ /* 0x000fe20000000f00 */
[----:B------:R-:W-:Y:S01]  /*1ab0*/  IMAD.MOV.U32 R7, RZ, RZ, R15 ;  /* 0x000000ffff077224 */ /* 0x000fe200078e000f */
[----:B------:R-:W-:Y:S01]  /*1ac0*/  MOV R0, 0x1af0 ;  /* 0x00001af000007802 */ /* 0x000fe20000000f00 */
[----:B------:R-:W-:-:S07]  /*1ad0*/  IMAD.MOV.U32 R8, RZ, RZ, RZ ;  /* 0x000000ffff087224 */ /* 0x000fce00078e00ff */
[----:B------:R-:W-:Y:S05]  /*1ae0*/  CALL.REL.NOINC `($__internal_4_$__cuda_sm20_div_rn_f64_full) ;  /* 0x0000000000cc7944 */ /* 0x000fea0003c00000 */
[----:B------:R-:W-:Y:S02]  /*1af0*/  IMAD.MOV.U32 R6, RZ, RZ, R18 ;  /* 0x000000ffff067224 */ /* 0x000fe400078e0012 */
[----:B------:R-:W-:-:S07]  /*1b00*/  IMAD.MOV.U32 R7, RZ, RZ, R19 ;  /* 0x000000ffff077224 */ /* 0x000fce00078e0013 */
.L_x_40:
[----:B------:R-:W-:Y:S05]  /*1b10*/  BSYNC.RECONVERGENT B0 ;  /* 0x0000000000007941 */ /* 0x000fea0003800200 */
.L_x_39:
[----:B------:R-:W0:Y:S01]  /*1b20*/  LDCU.64 UR4, c[0x0][0x388] ;  /* 0x00007100ff0477ac */ /* 0x000e220008000a00 */
[----:B------:R-:W-:-:S08]  /*1b30*/  DFMA R2, R6, R2, R12 ;  /* 0x000000020602722b */ /* 0x000fd0000000000c */
[----:B------:R-:W-:Y:S01]  /*1b40*/  DADD R2, R2, R26 ;  /* 0x0000000002027229 */ /* 0x000fe2000000001a */
[----:B0-----:R-:W-:-:S04]  /*1b50*/  LEA R6, P0, R4, UR4, 0x3 ;  /* 0x0000000404067c11 */ /* 0x001fc8000f8018ff */
[----:B------:R-:W-:-:S05]  /*1b60*/  LEA.HI.X R7, R4, UR5, RZ, 0x3, P0 ;  /* 0x0000000504077c11 */ /* 0x000fca00080f1cff */
[----:B------:R-:W-:Y:S01]  /*1b70*/  STG.E.64 desc[UR8][R6.64], R2 ;  /* 0x0000000206007986 */ /* 0x000fe2000c101b08 */
[----:B------:R-:W-:Y:S05]  /*1b80*/  EXIT ;  /* 0x000000000000794d */ /* 0x000fea0003800000 */
        .weak           $__internal_3_$__cuda_sm20_dblrcp_rn_slowpath_v3
        .type           $__internal_3_$__cuda_sm20_dblrcp_rn_slowpath_v3,@function
        .size           $__internal_3_$__cuda_sm20_dblrcp_rn_slowpath_v3,($__internal_4_$__cuda_sm20_div_rn_f64_full - $__internal_3_$__cuda_sm20_dblrcp_rn_slowpath_v3)
$__internal_3_$__cuda_sm20_dblrcp_rn_slowpath_v3:
[----:B------:R-:W-:Y:S01]  /*1b90*/  DSETP.GTU.AND P0, PT, |R2|, +INF , PT ;  /* 0x7ff000000200742a */ /* 0x000fe20003f0c200 */
[----:B------:R-:W-:-:S13]  /*1ba0*/  BSSY.RECONVERGENT B1, `(.L_x_41) ;  /* 0x0000022000017945 */ /* 0x000fda0003800200 */
[----:B------:R-:W-:Y:S05]  /*1bb0*/  @P0 BRA `(.L_x_42) ;  /* 0x0000000000780947 */ /* 0x000fea0003800000 */
[----:B------:R-:W-:-:S05]  /*1bc0*/  LOP3.LUT R17, R3, 0x7fffffff, RZ, 0xc0, !PT ;  /* 0x7fffffff03117812 */ /* 0x000fca00078ec0ff */
[----:B------:R-:W-:-:S05]  /*1bd0*/  VIADD R5, R17, 0xffffffff ;  /* 0xffffffff11057836 */ /* 0x000fca0000000000 */
[----:B------:R-:W-:-:S13]  /*1be0*/  ISETP.GE.U32.AND P0, PT, R5, 0x7fefffff, PT ;  /* 0x7fefffff0500780c */ /* 0x000fda0003f06070 */
[----:B------:R-:W-:Y:S01]  /*1bf0*/  @P0 LOP3.LUT R7, R3, 0x7ff00000, RZ, 0x3c, !PT ;  /* 0x7ff0000003070812 */ /* 0x000fe200078e3cff */
[----:B------:R-:W-:Y:S01]  /*1c00*/  @P0 IMAD.MOV.U32 R6, RZ, RZ, RZ ;  /* 0x000000ffff060224 */ /* 0x000fe200078e00ff */
[----:B------:R-:W-:Y:S06]  /*1c10*/  @P0 BRA `(.L_x_43) ;  /* 0x0000000000680947 */ /* 0x000fec0003800000 */
[----:B------:R-:W-:-:S13]  /*1c20*/  ISETP.GE.U32.AND P0, PT, R17, 0x1000001, PT ;  /* 0x010000011100780c */ /* 0x000fda0003f06070 */
[----:B------:R-:W-:Y:S05]  /*1c30*/  @!P0 BRA `(.L_x_44) ;  /* 0x0000000000348947 */ /* 0x000fea0003800000 */
[----:B------:R-:W-:Y:S02]  /*1c40*/  VIADD R7, R3, 0xc0200000 ;  /* 0xc020000003077836 */ /* 0x000fe40000000000 */
[----:B------:R-:W-:Y:S02]  /*1c50*/  IMAD.MOV.U32 R6, RZ, RZ, R2 ;  /* 0x000000ffff067224 */ /* 0x000fe400078e0002 */
[----:B------:R-:W0:Y:S04]  /*1c60*/  MUFU.RCP64H R17, R7 ;  /* 0x0000000700117308 */ /* 0x000e280000001800 */
[----:B0-----:R-:W-:-:S08]  /*1c70*/  DFMA R18, -R6, R16, 1 ;  /* 0x3ff000000612742b */ /* 0x001fd00000000110 */
[----:B------:R-:W-:-:S08]  /*1c80*/  DFMA R18, R18, R18, R18 ;  /* 0x000000121212722b */ /* 0x000fd00000000012 */
[----:B------:R-:W-:-:S08]  /*1c90*/  DFMA R18, R16, R18, R16 ;  /* 0x000000121012722b */ /* 0x000fd00000000010 */
[----:B------:R-:W-:-:S08]  /*1ca0*/  DFMA R16, -R6, R18, 1 ;  /* 0x3ff000000610742b */ /* 0x000fd00000000112 */
[----:B------:R-:W-:-:S08]  /*1cb0*/  DFMA R16, R18, R16, R18 ;  /* 0x000000101210722b */ /* 0x000fd00000000012 */
[----:B------:R-:W-:-:S08]  /*1cc0*/  DMUL R16, R16, 2.2250738585072013831e-308 ;  /* 0x0010000010107828 */ /* 0x000fd00000000000 */
[----:B------:R-:W-:-:S08]  /*1cd0*/  DFMA R2, -R2, R16, 1 ;  /* 0x3ff000000202742b */ /* 0x000fd00000000110 */
[----:B------:R-:W-:-:S08]  /*1ce0*/  DFMA R2, R2, R2, R2 ;  /* 0x000000020202722b */ /* 0x000fd00000000002 */
[----:B------:R-:W-:Y:S01]  /*1cf0*/  DFMA R6, R16, R2, R16 ;  /* 0x000000021006722b */ /* 0x000fe20000000010 */
[----:B------:R-:W-:Y:S10]  /*1d00*/  BRA `(.L_x_43) ;  /* 0x00000000002c7947 */ /* 0x000ff40003800000 */
.L_x_44:
[----:B------:R-:W-:-:S06]  /*1d10*/  DMUL R2, R2, 8.11296384146066816958e+31 ;  /* 0x4690000002027828 */ /* 0x000fcc0000000000 */
[----:B------:R-:W0:Y:S02]  /*1d20*/  MUFU.RCP64H R17, R3 ;  /* 0x0000000300117308 */ /* 0x000e240000001800 */
[----:B0-----:R-:W-:-:S08]  /*1d30*/  DFMA R6, -R2, R16, 1 ;  /* 0x3ff000000206742b */ /* 0x001fd00000000110 */
[----:B------:R-:W-:-:S08]  /*1d40*/  DFMA R6, R6, R6, R6 ;  /* 0x000000060606722b */ /* 0x000fd00000000006 */
[----:B------:R-:W-:-:S08]  /*1d50*/  DFMA R6, R16, R6, R16 ;  /* 0x000000061006722b */ /* 0x000fd00000000010 */
[----:B------:R-:W-:-:S08]  /*1d60*/  DFMA R16, -R2, R6, 1 ;  /* 0x3ff000000210742b */ /* 0x000fd00000000106 */
[----:B------:R-:W-:-:S08]  /*1d70*/  DFMA R6, R6, R16, R6 ;  /* 0x000000100606722b */ /* 0x000fd00000000006 */
[----:B------:R-:W-:Y:S01]  /*1d80*/  DMUL R6, R6, 8.11296384146066816958e+31 ;  /* 0x4690000006067828 */ /* 0x000fe20000000000 */
[----:B------:R-:W-:Y:S10]  /*1d90*/  BRA `(.L_x_43) ;  /* 0x0000000000087947 */ /* 0x000ff40003800000 */
.L_x_42:
[----:B------:R-:W-:Y:S02]  /*1da0*/  LOP3.LUT R7, R3, 0x80000, RZ, 0xfc, !PT ;  /* 0x0008000003077812 */ /* 0x000fe400078efcff */
[----:B------:R-:W-:-:S07]  /*1db0*/  MOV R6, R2 ;  /* 0x0000000200067202 */ /* 0x000fce0000000f00 */
.L_x_43:
[----:B------:R-:W-:Y:S05]  /*1dc0*/  BSYNC.RECONVERGENT B1 ;  /* 0x0000000000017941 */ /* 0x000fea0003800200 */
.L_x_41:
[----:B------:R-:W-:Y:S02]  /*1dd0*/  IMAD.MOV.U32 R2, RZ, RZ, R0 ;  /* 0x000000ffff027224 */ /* 0x000fe400078e0000 */
[----:B------:R-:W-:Y:S02]  /*1de0*/  IMAD.MOV.U32 R3, RZ, RZ, 0x0 ;  /* 0x00000000ff037424 */ /* 0x000fe400078e00ff */
[----:B------:R-:W-:Y:S02]  /*1df0*/  IMAD.MOV.U32 R16, RZ, RZ, R6 ;  /* 0x000000ffff107224 */ /* 0x000fe400078e0006 */
[----:B------:R-:W-:Y:S01]  /*1e00*/  IMAD.MOV.U32 R17, RZ, RZ, R7 ;  /* 0x000000ffff117224 */ /* 0x000fe200078e0007 */
[----:B------:R-:W-:Y:S06]  /*1e10*/  RET.REL.NODEC R2 `(_Z10vxc_kernelPKdPdm) ;  /* 0xffffffe002787950 */ /* 0x000fec0003c3ffff */
        .weak           $__internal_4_$__cuda_sm20_div_rn_f64_full
        .type           $__internal_4_$__cuda_sm20_div_rn_f64_full,@function
        .size           $__internal_4_$__cuda_sm20_div_rn_f64_full,($__internal_5_$__cuda_sm20_dsqrt_rn_f64_mediumpath_v1 - $__internal_4_$__cuda_sm20_div_rn_f64_full)
$__internal_4_$__cuda_sm20_div_rn_f64_full:
[C---:B------:R-:W-:Y:S01]  /*1e20*/  FSETP.GEU.AND P0, PT, |R9|.reuse, 1.469367938527859385e-39, PT ;  /* 0x001000000900780b */ /* 0x040fe20003f0e200 */
[----:B------:R-:W-:Y:S01]  /*1e30*/  IMAD.MOV.U32 R20, RZ, RZ, 0x1 ;  /* 0x00000001ff147424 */ /* 0x000fe200078e00ff */
[----:B------:R-:W-:Y:S01]  /*1e40*/  LOP3.LUT R10, R9, 0x800fffff, RZ, 0xc0, !PT ;  /* 0x800fffff090a7812 */ /* 0x000fe200078ec0ff */
[----:B------:R-:W-:Y:S01]  /*1e50*/  BSSY.RECONVERGENT B1, `(.L_x_45) ;  /* 0x0000054000017945 */ /* 0x000fe20003800200 */
[C---:B------:R-:W-:Y:S02]  /*1e60*/  FSETP.GEU.AND P2, PT, |R7|.reuse, 1.469367938527859385e-39, PT ;  /* 0x001000000700780b */ /* 0x040fe40003f4e200 */
[----:B------:R-:W-:Y:S01]  /*1e70*/  LOP3.LUT R11, R10, 0x3ff00000, RZ, 0xfc, !PT ;  /* 0x3ff000000a0b7812 */ /* 0x000fe200078efcff */
[----:B------:R-:W-:Y:S01]  /*1e80*/  IMAD.MOV.U32 R10, RZ, RZ, R8 ;  /* 0x000000ffff0a7224 */ /* 0x000fe200078e0008 */
[----:B------:R-:W-:Y:S02]  /*1e90*/  LOP3.LUT R5, R7, 0x7ff00000, RZ, 0xc0, !PT ;  /* 0x7ff0000007057812 */ /* 0x000fe400078ec0ff */
[----:B------:R-:W-:-:S02]  /*1ea0*/  MOV R24, 0x1ca00000 ;  /* 0x1ca0000000187802 */ /* 0x000fc40000000f00 */
[----:B------:R-:W-:Y:S01]  /*1eb0*/  LOP3.LUT R28, R9, 0x7ff00000, RZ, 0xc0, !PT ;  /* 0x7ff00000091c7812 */ /* 0x000fe200078ec0ff */
[----:B------:R-:W-:-:S03]  /*1ec0*/  @!P0 DMUL R10, R8, 8.98846567431157953865e+307 ;  /* 0x7fe00000080a8828 */ /* 0x000fc60000000000 */
[----:B------:R-:W-:Y:S02]  /*1ed0*/  ISETP.GE.U32.AND P1, PT, R5, R28, PT ;  /* 0x0000001c0500720c */ /* 0x000fe40003f26070 */
[----:B------:R-:W-:Y:S01]  /*1ee0*/  @!P2 LOP3.LUT R18, R9, 0x7ff00000, RZ, 0xc0, !PT ;  /* 0x7ff000000912a812 */ /* 0x000fe200078ec0ff */
[----:B------:R-:W0:Y:S03]  /*1ef0*/  MUFU.RCP64H R21, R11 ;  /* 0x0000000b00157308 */ /* 0x000e260000001800 */
[----:B------:R-:W-:Y:S02]  /*1f00*/  @!P2 ISETP.GE.U32.AND P3, PT, R5, R18, PT ;  /* 0x000000120500a20c */ /* 0x000fe40003f66070 */
        /* <DEDUP_REMOVED lines=13> */
[----:B------:R-:W-:-:S08]  /*1fe0*/  DFMA R18, R20, R18, R20 ;  /* 0x000000121412722b */ /* 0x000fd00000000014 */
[----:B------:R-:W-:-:S08]  /*1ff0*/  DMUL R20, R18, R16 ;  /* 0x0000001012147228 */ /* 0x000fd00000000000 */
[----:B------:R-:W-:-:S08]  /*2000*/  DFMA R22, R20, -R10, R16 ;  /* 0x8000000a1416722b */ /* 0x000fd00000000010 */
[----:B------:R-:W-:Y:S01]  /*2010*/  DFMA R22, R18, R22, R20 ;  /* 0x000000161216722b */ /* 0x000fe20000000014 */
[----:B------:R-:W-:Y:S01]  /*2020*/  IMAD.MOV.U32 R21, RZ, RZ, R5 ;  /* 0x000000ffff157224 */ /* 0x000fe200078e0005 */
[----:B------:R-:W-:-:S05]  /*2030*/  @!P2 LOP3.LUT R21, R17, 0x7ff00000, RZ, 0xc0, !PT ;  /* 0x7ff000001115a812 */ /* 0x000fca00078ec0ff */
[----:B------:R-:W-:-:S05]  /*2040*/  VIADD R18, R21, 0xffffffff ;  /* 0xffffffff15127836 */ /* 0x000fca0000000000 */
[----:B------:R-:W-:Y:S01]  /*2050*/  ISETP.GT.U32.AND P0, PT, R18, 0x7feffffe, PT ;  /* 0x7feffffe1200780c */ /* 0x000fe20003f04070 */
[----:B------:R-:W-:-:S05]  /*2060*/  VIADD R18, R28, 0xffffffff ;  /* 0xffffffff1c127836 */ /* 0x000fca0000000000 */
[----:B------:R-:W-:-:S13]  /*2070*/  ISETP.GT.U32.OR P0, PT, R18, 0x7feffffe, P0 ;  /* 0x7feffffe1200780c */ /* 0x000fda0000704470 */
[----:B------:R-:W-:Y:S05]  /*2080*/  @P0 BRA `(.L_x_46) ;  /* 0x00000000006c0947 */ /* 0x000fea0003800000 */
[----:B------:R-:W-:-:S04]  /*2090*/  LOP3.LUT R18, R9, 0x7ff00000, RZ, 0xc0, !PT ;  /* 0x7ff0000009127812 */ /* 0x000fc800078ec0ff */
[CC--:B------:R-:W-:Y:S02]  /*20a0*/  VIADDMNMX R6, R5.reuse, -R18.reuse, 0xb9600000, !PT ;  /* 0xb960000005067446 */ /* 0x0c0fe40007800912 */
[----:B------:R-:W-:Y:S02]  /*20b0*/  ISETP.GE.U32.AND P0, PT, R5, R18, PT ;  /* 0x000000120500720c */ /* 0x000fe40003f06070 */
[----:B------:R-:W-:Y:S01]  /*20c0*/  VIMNMX R5, PT, PT, R6, 0x46a00000, PT ;  /* 0x46a0000006057848 */ /* 0x000fe20003fe0100 */
[----:B------:R-:W-:Y:S01]  /*20d0*/  IMAD.MOV.U32 R6, RZ, RZ, RZ ;  /* 0x000000ffff067224 */ /* 0x000fe200078e00ff */
        /* <DEDUP_REMOVED lines=13> */
[----:B------:R-:W-:Y:S01]  /*21b0*/  DMUL.RP R6, R22, R6 ;  /* 0x0000000616067228 */ /* 0x000fe20000008000 */
[----:B------:R-:W-:Y:S01]  /*21c0*/  IMAD.MOV.U32 R8, RZ, RZ, RZ ;  /* 0x000000ffff087224 */ /* 0x000fe200078e00ff */
[----:B------:R-:W-:-:S05]  /*21d0*/  IADD3 R5, PT, PT, -R5, -0x43300000, RZ ;  /* 0xbcd0000005057810 */ /* 0x000fca0007ffe1ff */
[----:B------:R-:W-:-:S03]  /*21e0*/  DFMA R8, R18, -R8, R22 ;  /* 0x800000081208722b */ /* 0x000fc60000000016 */
[----:B------:R-:W-:-:S07]  /*21f0*/  LOP3.LUT R17, R7, R17, RZ, 0x3c, !PT ;  /* 0x0000001107117212 */ /* 0x000fce00078e3cff */
[----:B------:R-:W-:-:S04]  /*2200*/  FSETP.NEU.AND P0, PT, |R9|, R5, PT ;  /* 0x000000050900720b */ /* 0x000fc80003f0d200 */
[----:B------:R-:W-:Y:S02]  /*2210*/  FSEL R18, R6, R18, !P0 ;  /* 0x0000001206127208 */ /* 0x000fe40004000000 */
[----:B------:R-:W-:Y:S01]  /*2220*/  FSEL R19, R17, R19, !P0 ;  /* 0x0000001311137208 */ /* 0x000fe20004000000 */
[----:B------:R-:W-:Y:S06]  /*2230*/  BRA `(.L_x_47) ;  /* 0x0000000000547947 */ /* 0x000fec0003800000 */
.L_x_46:
        /* <DEDUP_REMOVED lines=11> */
[----:B------:R-:W-:Y:S02]  /*22f0*/  @P0 LOP3.LUT R5, R19, 0x7ff00000, RZ, 0xfc, !PT ;  /* 0x7ff0000013050812 */ /* 0x000fe400078efcff */
[----:B------:R-:W-:Y:S01]  /*2300*/  @!P0 MOV R18, RZ ;  /* 0x000000ff00128202 */ /* 0x000fe20000000f00 */
[----:B------:R-:W-:Y:S02]  /*2310*/  @P0 IMAD.MOV.U32 R18, RZ, RZ, RZ ;  /* 0x000000ffff120224 */ /* 0x000fe400078e00ff */
[----:B------:R-:W-:Y:S01]  /*2320*/  @P0 IMAD.MOV.U32 R19, RZ, RZ, R5 ;  /* 0x000000ffff130224 */ /* 0x000fe200078e0005 */
[----:B------:R-:W-:Y:S06]  /*2330*/  BRA `(.L_x_47) ;  /* 0x0000000000147947 */ /* 0x000fec0003800000 */
.L_x_49:
[----:B------:R-:W-:Y:S01]  /*2340*/  LOP3.LUT R19, R9, 0x80000, RZ, 0xfc, !PT ;  /* 0x0008000009137812 */ /* 0x000fe200078efcff */
[----:B------:R-:W-:Y:S01]  /*2350*/  IMAD.MOV.U32 R18, RZ, RZ, R8 ;  /* 0x000000ffff127224 */ /* 0x000fe200078e0008 */
[----:B------:R-:W-:Y:S06]  /*2360*/  BRA `(.L_x_47) ;  /* 0x0000000000087947 */ /* 0x000fec0003800000 */
.L_x_48:
[----:B------:R-:W-:Y:S01]  /*2370*/  LOP3.LUT R19, R7, 0x80000, RZ, 0xfc, !PT ;  /* 0x0008000007137812 */ /* 0x000fe200078efcff */
[----:B------:R-:W-:-:S07]  /*2380*/  IMAD.MOV.U32 R18, RZ, RZ, R6 ;  /* 0x000000ffff127224 */ /* 0x000fce00078e0006 */
.L_x_47:
[----:B------:R-:W-:Y:S05]  /*2390*/  BSYNC.RECONVERGENT B1 ;  /* 0x0000000000017941 */ /* 0x000fea0003800200 */
.L_x_45:
[----:B------:R-:W-:Y:S02]  /*23a0*/  IMAD.MOV.U32 R6, RZ, RZ, R0 ;  /* 0x000000ffff067224 */ /* 0x000fe400078e0000 */
[----:B------:R-:W-:-:S04]  /*23b0*/  IMAD.MOV.U32 R7, RZ, RZ, 0x0 ;  /* 0x00000000ff077424 */ /* 0x000fc800078e00ff */
[----:B------:R-:W-:Y:S05]  /*23c0*/  RET.REL.NODEC R6 `(_Z10vxc_kernelPKdPdm) ;  /* 0xffffffdc060c7950 */ /* 0x000fea0003c3ffff */
        .weak           $__internal_5_$__cuda_sm20_dsqrt_rn_f64_mediumpath_v1
        .type           $__internal_5_$__cuda_sm20_dsqrt_rn_f64_mediumpath_v1,@function
        .size           $__internal_5_$__cuda_sm20_dsqrt_rn_f64_mediumpath_v1,($_Z10vxc_kernelPKdPdm$__internal_accurate_pow - $__internal_5_$__cuda_sm20_dsqrt_rn_f64_mediumpath_v1)
$__internal_5_$__cuda_sm20_dsqrt_rn_f64_mediumpath_v1:
[----:B------:R-:W-:Y:S01]  /*23d0*/  ISETP.GE.U32.AND P0, PT, R5, -0x3400000, PT ;  /* 0xfcc000000500780c */ /* 0x000fe20003f06070 */
[----:B------:R-:W-:Y:S01]  /*23e0*/  BSSY.RECONVERGENT B1, `(.L_x_50) ;  /* 0x0000025000017945 */ /* 0x000fe20003800200 */
[----:B------:R-:W-:Y:S01]  /*23f0*/  MOV R19, R21 ;  /* 0x0000001500137202 */ /* 0x000fe20000000f00 */
[----:B------:R-:W-:-:S10]  /*2400*/  IMAD.MOV.U32 R22, RZ, RZ, R0 ;  /* 0x000000ffff167224 */ /* 0x000fd400078e0000 */
[----:B------:R-:W-:Y:S05]  /*2410*/  @!P0 BRA `(.L_x_51) ;  /* 0x0000000000208947 */ /* 0x000fea0003800000 */
[----:B------:R-:W-:-:S10]  /*2420*/  DFMA.RM R18, R18, R22, R16 ;  /* 0x000000161212722b */ /* 0x000fd40000004010 */
[----:B------:R-:W-:-:S05]  /*2430*/  IADD3 R16, P0, PT, R18, 0x1, RZ ;  /* 0x0000000112107810 */ /* 0x000fca0007f1e0ff */
[----:B------:R-:W-:-:S06]  /*2440*/  IMAD.X R17, RZ, RZ, R19, P0 ;  /* 0x000000ffff117224 */ /* 0x000fcc00000e0613 */
[----:B------:R-:W-:-:S08]  /*2450*/  DFMA.RP R2, -R18, R16, R2 ;  /* 0x000000101202722b */ /* 0x000fd00000008102 */
[----:B------:R-:W-:-:S06]  /*2460*/  DSETP.GT.AND P0, PT, R2, RZ, PT ;  /* 0x000000ff0200722a */ /* 0x000fcc0003f04000 */
[----:B------:R-:W-:Y:S02]  /*2470*/  FSEL R16, R16, R18, P0 ;  /* 0x0000001210107208 */ /* 0x000fe40000000000 */
[----:B------:R-:W-:Y:S01]  /*2480*/  FSEL R17, R17, R19, P0 ;  /* 0x0000001311117208 */ /* 0x000fe20000000000 */
[----:B------:R-:W-:Y:S06]  /*2490*/  BRA `(.L_x_52) ;  /* 0x0000000000647947 */ /* 0x000fec0003800000 */
.L_x_51:
[----:B------:R-:W-:-:S14]  /*24a0*/  DSETP.NE.AND P0, PT, R2, RZ, PT ;  /* 0x000000ff0200722a */ /* 0x000fdc0003f05000 */
[----:B------:R-:W-:Y:S05]  /*24b0*/  @!P0 BRA `(.L_x_53) ;  /* 0x0000000000588947 */ /* 0x000fea0003800000 */
[----:B------:R-:W-:-:S13]  /*24c0*/  ISETP.GE.AND P0, PT, R3, RZ, PT ;  /* 0x000000ff0300720c */ /* 0x000fda0003f06270 */
[----:B------:R-:W-:Y:S02]  /*24d0*/  @!P0 IMAD.MOV.U32 R16, RZ, RZ, 0x0 ;  /* 0x00000000ff108424 */ /* 0x000fe400078e00ff */
[----:B------:R-:W-:Y:S01]  /*24e0*/  @!P0 IMAD.MOV.U32 R17, RZ, RZ, -0x80000 ;  /* 0xfff80000ff118424 */ /* 0x000fe200078e00ff */
[----:B------:R-:W-:Y:S06]  /*24f0*/  @!P0 BRA `(.L_x_52) ;  /* 0x00000000004c8947 */ /* 0x000fec0003800000 */
[----:B------:R-:W-:-:S13]  /*2500*/  ISETP.GT.AND P0, PT, R3, 0x7fefffff, PT ;  /* 0x7fefffff0300780c */ /* 0x000fda0003f04270 */
[----:B------:R-:W-:Y:S05]  /*2510*/  @P0 BRA `(.L_x_53) ;  /* 0x0000000000400947 */ /* 0x000fea0003800000 */
[----:B------:R-:W-:Y:S01]  /*2520*/  DMUL R2, R2, 8.11296384146066816958e+31 ;  /* 0x4690000002027828 */ /* 0x000fe20000000000 */
[----:B------:R-:W-:Y:S01]  /*2530*/  IMAD.MOV.U32 R16, RZ, RZ, RZ ;  /* 0x000000ffff107224 */ /* 0x000fe200078e00ff */
[----:B------:R-:W-:Y:S01]  /*2540*/  MOV R23, 0x3fd80000 ;  /* 0x3fd8000000177802 */ /* 0x000fe20000000f00 */
[----:B------:R-:W-:-:S03]  /*2550*/  IMAD.MOV.U32 R22, RZ, RZ, 0x0 ;  /* 0x00000000ff167424 */ /* 0x000fc600078e00ff */
[----:B------:R-:W0:Y:S02]  /*2560*/  MUFU.RSQ64H R17, R3 ;  /* 0x0000000300117308 */ /* 0x000e240000001c00 */
[----:B0-----:R-:W-:-:S08]  /*2570*/  DMUL R18, R16, R16 ;  /* 0x0000001010127228 */ /* 0x001fd00000000000 */
[----:B------:R-:W-:-:S08]  /*2580*/  DFMA R18, R2, -R18, 1 ;  /* 0x3ff000000212742b */ /* 0x000fd00000000812 */
[----:B------:R-:W-:Y:S02]  /*2590*/  DFMA R22, R18, R22, 0.5 ;  /* 0x3fe000001216742b */ /* 0x000fe40000000016 */
[----:B------:R-:W-:-:S08]  /*25a0*/  DMUL R18, R16, R18 ;  /* 0x0000001210127228 */ /* 0x000fd00000000000 */
[----:B------:R-:W-:-:S08]  /*25b0*/  DFMA R18, R22, R18, R16 ;  /* 0x000000121612722b */ /* 0x000fd00000000010 */
[----:B------:R-:W-:Y:S02]  /*25c0*/  DMUL R16, R2, R18 ;  /* 0x0000001202107228 */ /* 0x000fe40000000000 */
[----:B------:R-:W-:-:S06]  /*25d0*/  VIADD R19, R19, 0xfff00000 ;  /* 0xfff0000013137836 */ /* 0x000fcc0000000000 */
[----:B------:R-:W-:-:S08]  /*25e0*/  DFMA R22, R16, -R16, R2 ;  /* 0x800000101016722b */ /* 0x000fd00000000002 */
[----:B------:R-:W-:-:S10]  /*25f0*/  DFMA R16, R18, R22, R16 ;  /* 0x000000161210722b */ /* 0x000fd40000000010 */
[----:B------:R-:W-:Y:S01]  /*2600*/  VIADD R17, R17, 0xfcb00000 ;  /* 0xfcb0000011117836 */ /* 0x000fe20000000000 */
[----:B------:R-:W-:Y:S06]  /*2610*/  BRA `(.L_x_52) ;  /* 0x0000000000047947 */ /* 0x000fec0003800000 */
.L_x_53:
[----:B------:R-:W-:-:S11]  /*2620*/  DADD R16, R2, R2 ;  /* 0x0000000002107229 */ /* 0x000fd60000000002 */
.L_x_52:
[----:B------:R-:W-:Y:S05]  /*2630*/  BSYNC.RECONVERGENT B1 ;  /* 0x0000000000017941 */ /* 0x000fea0003800200 */
.L_x_50:
[----:B------:R-:W-:Y:S02]  /*2640*/  IMAD.MOV.U32 R21, RZ, RZ, 0x0 ;  /* 0x00000000ff157424 */ /* 0x000fe400078e00ff */
[----:B------:R-:W-:Y:S02]  /*2650*/  IMAD.MOV.U32 R24, RZ, RZ, R16 ;  /* 0x000000ffff187224 */ /* 0x000fe400078e0010 */
[----:B------:R-:W-:Y:S01]  /*2660*/  IMAD.MOV.U32 R25, RZ, RZ, R17 ;  /* 0x000000ffff197224 */ /* 0x000fe200078e0011 */
[----:B------:R-:W-:Y:S06]  /*2670*/  RET.REL.NODEC R20 `(_Z10vxc_kernelPKdPdm) ;  /* 0xffffffd814607950 */ /* 0x000fec0003c3ffff */
        .type           $_Z10vxc_kernelPKdPdm$__internal_accurate_pow,@function
        .size           $_Z10vxc_kernelPKdPdm$__internal_accurate_pow,(.L_x_62 - $_Z10vxc_kernelPKdPdm$__internal_accurate_pow)
$_Z10vxc_kernelPKdPdm$__internal_accurate_pow:
[----:B------:R-:W-:Y:S01]  /*2680*/  ISETP.GT.U32.AND P0, PT, R5, 0xfffff, PT ;  /* 0x000fffff0500780c */ /* 0x000fe20003f04070 */
[----:B------:R-:W-:Y:S01]  /*2690*/  IMAD.MOV.U32 R6, RZ, RZ, R12 ;  /* 0x000000ffff067224 */ /* 0x000fe200078e000c */
[----:B------:R-:W-:Y:S01]  /*26a0*/  MOV R7, R5 ;  /* 0x0000000500077202 */ /* 0x000fe20000000f00 */
[----:B------:R-:W-:Y:S01]  /*26b0*/  IMAD.MOV.U32 R8, RZ, RZ, R5 ;  /* 0x000000ffff087224 */ /* 0x000fe200078e0005 */
[----:B------:R-:W-:Y:S01]  /*26c0*/  MOV R14, 0x41ad3b5a ;  /* 0x41ad3b5a000e7802 */ /* 0x000fe20000000f00 */
[----:B------:R-:W-:Y:S01]  /*26d0*/  IMAD.MOV.U32 R20, RZ, RZ, RZ ;  /* 0x000000ffff147224 */ /* 0x000fe200078e00ff */
[----:B------:R-:W-:Y:S01]  /*26e0*/  UMOV UR4, 0x7d2cafe2 ;  /* 0x7d2cafe200047882 */ /* 0x000fe20000000000 */
[----:B------:R-:W-:Y:S01]  /*26f0*/  IMAD.MOV.U32 R15, RZ, RZ, 0x3ed0f5d2 ;  /* 0x3ed0f5d2ff0f7424 */ /* 0x000fe200078e00ff */
[----:B------:R-:W-:Y:S01]  /*2700*/  UMOV UR5, 0x3eb0f5ff ;  /* 0x3eb0f5ff00057882 */ /* 0x000fe20000000000 */
[----:B------:R-:W-:Y:S01]  /*2710*/  UMOV UR6, 0x3b39803f ;  /* 0x3b39803f00067882 */ /* 0x000fe20000000000 */
[----:B------:R-:W-:-:S03]  /*2720*/  UMOV UR7, 0x3c7abc9e ;  /* 0x3c7abc9e00077882 */ /* 0x000fc60000000000 */
[----:B------:R-:W-:-:S10]  /*2730*/  @!P0 DMUL R6, R6, 1.80143985094819840000e+16 ;  /* 0x4350000006068828 */ /* 0x000fd40000000000 */
[----:B------:R-:W-:Y:S02]  /*2740*/  @!P0 IMAD.MOV.U32 R8, RZ, RZ, R7 ;  /* 0x000000ffff088224 */ /* 0x000fe400078e0007 */
[----:B------:R-:W-:Y:S01]  /*2750*/  @!P0 IMAD.MOV.U32 R12, RZ, RZ, R6 ;  /* 0x000000ffff0c8224 */ /* 0x000fe200078e0006 */
[----:B------:R-:W-:Y:S02]  /*2760*/  SHF.R.U32.HI R6, RZ, 0x14, R5 ;  /* 0x00000014ff067819 */ /* 0x000fe40000011605 */
[----:B------:R-:W-:Y:S02]  /*2770*/  LOP3.LUT R8, R8, 0x800fffff, RZ, 0xc0, !PT ;  /* 0x800fffff08087812 */ /* 0x000fe400078ec0ff */
[----:B------:R-:W-:Y:S02]  /*2780*/  @!P0 LEA.HI R6, R7, 0xffffffca, RZ, 0xc ;  /* 0xffffffca07068811 */ /* 0x000fe400078f60ff */
[----:B------:R-:W-:-:S03]  /*2790*/  LOP3.LUT R13, R8, 0x3ff00000, RZ, 0xfc, !PT ;  /* 0x3ff00000080d7812 */ /* 0x000fc600078efcff */
[----:B------:R-:W-:Y:S01]  /*27a0*/  VIADD R5, R6, 0xfffffc01 ;  /* 0xfffffc0106057836 */ /* 0x000fe20000000000 */
[----:B------:R-:W-:-:S13]  /*27b0*/  ISETP.GE.U32.AND P1, PT, R13, 0x3ff6a09f, PT ;  /* 0x3ff6a09f0d00780c */ /* 0x000fda0003f26070 */
[----:B------:R-:W-:Y:S02]  /*27c0*/  @P1 VIADD R9, R13, 0xfff00000 ;  /* 0xfff000000d091836 */ /* 0x000fe40000000000 */
[----:B------:R-:W-:Y:S02]  /*27d0*/  @P1 VIADD R5, R6, 0xfffffc02 ;  /* 0xfffffc0206051836 */ /* 0x000fe40000000000 */
[----:B------:R-:W-:-:S06]  /*27e0*/  @P1 IMAD.MOV.U32 R13, RZ, RZ, R9 ;  /* 0x000000ffff0d1224 */ /* 0x000fcc00078e0009 */
        /* <DEDUP_REMOVED lines=8> */
[-C--:B------:R-:W-:Y:S02]  /*2870*/  DMUL R16, R8, R8.reuse ;  /* 0x0000000808107228 */ /* 0x080fe40000000000 */
[----:B------:R-:W-:Y:S02]  /*2880*/  DADD R18, R12, -R8 ;  /* 0x000000000c127229 */ /* 0x000fe40000000808 */
[----:B------:R-:W-:-:S04]  /*2890*/  DMUL R24, R8, R8 ;  /* 0x0000000808187228 */ /* 0x000fc80000000000 */
        /* <DEDUP_REMOVED lines=11> */
[----:B------:R-:W-:Y:S02]  /*2950*/  DMUL R12, R20, R12 ;  /* 0x0000000c140c7228 */ /* 0x000fe40000000000 */
[----:B------:R-:W-:-:S03]  /*2960*/  DFMA R20, R8, R8, -R24 ;  /* 0x000000080814722b */ /* 0x000fc60000000818 */
        /* <DEDUP_REMOVED lines=8> */
[----:B------:R-:W-:-:S06]  /*29f0*/  UMOV UR5, 0x3fb55555 ;  /* 0x3fb5555500057882 */ /* 0x000fcc0000000000 */
[----:B------:R-:W-:-:S08]  /*2a00*/  DFMA R10, R16, R14, UR4 ;  /* 0x00000004100a7e2b */ /* 0x000fd0000800000e */
[----:B------:R-:W-:Y:S01]  /*2a10*/  DADD R18, -R10, UR4 ;  /* 0x000000040a127e29 */ /* 0x000fe20008000100 */
[----:B------:R-:W-:Y:S01]  /*2a20*/  UMOV UR4, 0xb9e7b0 ;  /* 0x00b9e7b000047882 */ /* 0x000fe20000000000 */
[----:B------:R-:W-:-:S06]  /*2a30*/  UMOV UR5, 0x3c46a4cb ;  /* 0x3c46a4cb00057882 */ /* 0x000fcc0000000000 */
[----:B------:R-:W-:Y:S02]  /*2a40*/  DFMA R16, R16, R14, R18 ;  /* 0x0000000e1010722b */ /* 0x000fe40000000012 */
[----:B------:R-:W-:Y:S01]  /*2a50*/  DMUL R14, R8, R24 ;  /* 0x00000018080e7228 */ /* 0x000fe20000000000 */
[----:B------:R-:W-:Y:S02]  /*2a60*/  VIADD R19, R13, 0x100000 ;  /* 0x001000000d137836 */ /* 0x000fe40000000000 */
[----:B------:R-:W-:-:S03]  /*2a70*/  IMAD.MOV.U32 R18, RZ, RZ, R12 ;  /* 0x000000ffff127224 */ /* 0x000fc600078e000c */
[----:B------:R-:W-:Y:S01]  /*2a80*/  DADD R16, R16, -UR4 ;  /* 0x8000000410107e29 */ /* 0x000fe20008000000 */
[----:B------:R-:W-:Y:S01]  /*2a90*/  UMOV UR4, 0x80000000 ;  /* 0x8000000000047882 */ /* 0x000fe20000000000 */
[C---:B------:R-:W-:Y:S01]  /*2aa0*/  DFMA R22, R8.reuse, R24, -R14 ;  /* 0x000000180816722b */ /* 0x040fe2000000080e */
[----:B------:R-:W-:Y:S01]  /*2ab0*/  UMOV UR5, 0x43300000 ;  /* 0x4330000000057882 */ /* 0x000fe20000000000 */
[----:B------:R-:W-:-:S04]  /*2ac0*/  DFMA R18, R8, R18, R20 ;  /* 0x000000120812722b */ /* 0x000fc80000000014 */
[----:B------:R-:W-:Y:S02]  /*2ad0*/  DADD R20, R10, R16 ;  /* 0x000000000a147229 */ /* 0x000fe40000000010 */
[----:B------:R-:W-:-:S06]  /*2ae0*/  DFMA R22, R12, R24, R22 ;  /* 0x000000180c16722b */ /* 0x000fcc0000000016 */
[----:B------:R-:W-:Y:S02]  /*2af0*/  DMUL R24, R20, R14 ;  /* 0x0000000e14187228 */ /* 0x000fe40000000000 */
[----:B------:R-:W-:Y:S02]  /*2b00*/  DFMA R18, R8, R18, R22 ;  /* 0x000000120812722b */ /* 0x000fe40000000016 */
[----:B------:R-:W-:-:S04]  /*2b10*/  DADD R22, R10, -R20 ;  /* 0x000000000a167229 */ /* 0x000fc80000000814 */
[----:B------:R-:W-:-:S04]  /*2b20*/  DFMA R10, R20, R14, -R24 ;  /* 0x0000000e140a722b */ /* 0x000fc80000000818 */
[----:B------:R-:W-:-:S04]  /*2b30*/  DADD R22, R16, R22 ;  /* 0x0000000010167229 */ /* 0x000fc80000000016 */
[----:B------:R-:W-:-:S08]  /*2b40*/  DFMA R10, R20, R18, R10 ;  /* 0x00000012140a722b */ /* 0x000fd0000000000a */
[----:B------:R-:W-:-:S08]  /*2b50*/  DFMA R22, R22, R14, R10 ;  /* 0x0000000e1616722b */ /* 0x000fd0000000000a */
[----:B------:R-:W-:-:S08]  /*2b60*/  DADD R14, R24, R22 ;  /* 0x00000000180e7229 */ /* 0x000fd00000000016 */
[--C-:B------:R-:W-:Y:S02]  /*2b70*/  DADD R10, R8, R14.reuse ;  /* 0x00000000080a7229 */ /* 0x100fe4000000000e */
[----:B------:R-:W-:-:S06]  /*2b80*/  DADD R24, R24, -R14 ;  /* 0x0000000018187229 */ /* 0x000fcc000000080e */
[----:B------:R-:W-:Y:S02]  /*2b90*/  DADD R8, R8, -R10 ;  /* 0x0000000008087229 */ /* 0x000fe4000000080a */
[----:B------:R-:W-:-:S06]  /*2ba0*/  DADD R24, R22, R24 ;  /* 0x0000000016187229 */ /* 0x000fcc0000000018 */
[----:B------:R-:W-:-:S08]  /*2bb0*/  DADD R8, R14, R8 ;  /* 0x000000000e087229 */ /* 0x000fd00000000008 */
[----:B------:R-:W-:-:S08]  /*2bc0*/  DADD R8, R24, R8 ;  /* 0x0000000018087229 */ /* 0x000fd00000000008 */
[----:B------:R-:W-:Y:S01]  /*2bd0*/  DADD R12, R12, R8 ;  /* 0x000000000c0c7229 */ /* 0x000fe20000000008 */
[----:B------:R-:W-:Y:S01]  /*2be0*/  LOP3.LUT R8, R5, 0x80000000, RZ, 0x3c, !PT ;  /* 0x8000000005087812 */ /* 0x000fe200078e3cff */
[----:B------:R-:W-:-:S06]  /*2bf0*/  IMAD.MOV.U32 R9, RZ, RZ, 0x43300000 ;  /* 0x43300000ff097424 */ /* 0x000fcc00078e00ff */
[----:B------:R-:W-:Y:S02]  /*2c00*/  DADD R14, R10, R12 ;  /* 0x000000000a0e7229 */ /* 0x000fe4000000000c */
[----:B------:R-:W-:Y:S01]  /*2c10*/  DADD R8, R8, -UR4 ;  /* 0x8000000408087e29 */ /* 0x000fe20008000000 */
[----:B------:R-:W-:Y:S01]  /*2c20*/  UMOV UR4, 0xfefa39ef ;  /* 0xfefa39ef00047882 */ /* 0x000fe20000000000 */
[----:B------:R-:W-:-:S04]  /*2c30*/  UMOV UR5, 0x3fe62e42 ;  /* 0x3fe62e4200057882 */ /* 0x000fc80000000000 */
[--C-:B------:R-:W-:Y:S02]  /*2c40*/  DADD R10, R10, -R14.reuse ;  /* 0x000000000a0a7229 */ /* 0x100fe4000000080e */
[----:B------:R-:W-:-:S06]  /*2c50*/  DFMA R6, R8, UR4, R14 ;  /* 0x0000000408067c2b */ /* 0x000fcc000800000e */
[----:B------:R-:W-:Y:S02]  /*2c60*/  DADD R10, R12, R10 ;  /* 0x000000000c0a7229 */ /* 0x000fe4000000000a */
[----:B------:R-:W-:-:S08]  /*2c70*/  DFMA R16, R8, -UR4, R6 ;  /* 0x8000000408107c2b */ /* 0x000fd00008000006 */
[----:B------:R-:W-:-:S08]  /*2c80*/  DADD R16, -R14, R16 ;  /* 0x000000000e107229 */ /* 0x000fd00000000110 */
[----:B------:R-:W-:-:S08]  /*2c90*/  DADD R10, R10, -R16 ;  /* 0x000000000a0a7229 */ /* 0x000fd00000000810 */
[----:B------:R-:W-:Y:S01]  /*2ca0*/  DFMA R10, R8, UR6, R10 ;  /* 0x00000006080a7c2b */ /* 0x000fe2000800000a */
[----:B------:R-:W-:Y:S01]  /*2cb0*/  UMOV UR6, 0x55555555 ;  /* 0x5555555500067882 */ /* 0x000fe20000000000 */
[----:B------:R-:W-:-:S06]  /*2cc0*/  UMOV UR7, 0x3fd55555 ;  /* 0x3fd5555500077882 */ /* 0x000fcc0000000000 */
[----:B------:R-:W-:-:S08]  /*2cd0*/  DADD R8, R6, R10 ;  /* 0x0000000006087229 */ /* 0x000fd0000000000a */
[----:B------:R-:W-:Y:S02]  /*2ce0*/  DADD R12, R6, -R8 ;  /* 0x00000000060c7229 */ /* 0x000fe40000000808 */
[----:B------:R-:W-:-:S06]  /*2cf0*/  DMUL R6, R8, UR6 ;  /* 0x0000000608067c28 */ /* 0x000fcc0008000000 */
[----:B------:R-:W-:Y:S02]  /*2d00*/  DADD R12, R10, R12 ;  /* 0x000000000a0c7229 */ /* 0x000fe4000000000c */
[----:B------:R-:W-:Y:S01]  /*2d10*/  DFMA R8, R8, UR6, -R6 ;  /* 0x0000000608087c2b */ /* 0x000fe20008000806 */
[----:B------:R-:W-:Y:S01]  /*2d20*/  MOV R10, 0x652b82fe ;  /* 0x652b82fe000a7802 */ /* 0x000fe20000000f00 */
[----:B------:R-:W-:-:S06]  /*2d30*/  IMAD.MOV.U32 R11, RZ, RZ, 0x3ff71547 ;  /* 0x3ff71547ff0b7424 */ /* 0x000fcc00078e00ff */
[----:B------:R-:W-:-:S08]  /*2d40*/  DFMA R12, R12, UR6, R8 ;  /* 0x000000060c0c7c2b */ /* 0x000fd00008000008 */
[----:B------:R-:W-:-:S08]  /*2d50*/  DADD R8, R6, R12 ;  /* 0x0000000006087229 */ /* 0x000fd0000000000c */
[----:B------:R-:W-:Y:S02]  /*2d60*/  DFMA R10, R8, R10, 6.75539944105574400000e+15 ;  /* 0x43380000080a742b */ /* 0x000fe4000000000a */
[----:B------:R-:W-:Y:S01]  /*2d70*/  FSETP.GEU.AND P0, PT, |R9|, 4.1917929649353027344, PT ;  /* 0x4086232b0900780b */ /* 0x000fe20003f0e200 */
[----:B------:R-:W-:-:S05]  /*2d80*/  DADD R6, R6, -R8 ;  /* 0x0000000006067229 */ /* 0x000fca0000000808 */
[----:B------:R-:W-:-:S03]  /*2d90*/  DADD R14, R10, -6.75539944105574400000e+15 ;  /* 0xc33800000a0e7429 */ /* 0x000fc60000000000 */
[----:B------:R-:W-:-:S05]  /*2da0*/  DADD R12, R12, R6 ;  /* 0x000000000c0c7229 */ /* 0x000fca0000000006 */
[----:B------:R-:W-:Y:S01]  /*2db0*/  DFMA R16, R14, -UR4, R8 ;  /* 0x800000040e107c2b */ /* 0x000fe20008000008 */
[----:B------:R-:W-:Y:S01]  /*2dc0*/  UMOV UR4, 0x3b39803f ;  /* 0x3b39803f00047882 */ /* 0x000fe20000000000 */
[----:B------:R-:W-:-:S06]  /*2dd0*/  UMOV UR5, 0x3c7abc9e ;  /* 0x3c7abc9e00057882 */ /* 0x000fcc0000000000 */
[----:B------:R-:W-:Y:S01]  /*2de0*/  DFMA R14, R14, -UR4, R16 ;  /* 0x800000040e0e7c2b */ /* 0x000fe20008000010 */
[----:B------:R-:W-:Y:S01]  /*2df0*/  UMOV UR4, 0x69ce2bdf ;  /* 0x69ce2bdf00047882 */ /* 0x000fe20000000000 */
[----:B------:R-:W-:Y:S01]  /*2e00*/  IMAD.MOV.U32 R16, RZ, RZ, -0x35dec16 ;  /* 0xfca213eaff107424 */ /* 0x000fe200078e00ff */
[----:B------:R-:W-:Y:S01]  /*2e10*/  UMOV UR5, 0x3e5ade15 ;  /* 0x3e5ade1500057882 */ /* 0x000fe20000000000 */
[----:B------:R-:W-:-:S06]  /*2e20*/  IMAD.MOV.U32 R17, RZ, RZ, 0x3e928af3 ;  /* 0x3e928af3ff117424 */ /* 0x000fcc00078e00ff */
[----:B------:R-:W-:Y:S01]  /*2e30*/  DFMA R16, R14, UR4, R16 ;  /* 0x000000040e107c2b */ /* 0x000fe20008000010 */
        /* <DEDUP_REMOVED lines=24> */
[----:B------:R-:W-:-:S08]  /*2fc0*/  DFMA R16, R14, R16, 1 ;  /* 0x3ff000000e10742b */ /* 0x000fd00000000010 */
[----:B------:R-:W-:-:S10]  /*2fd0*/  DFMA R14, R14, R16, 1 ;  /* 0x3ff000000e0e742b */ /* 0x000fd40000000010 */
[----:B------:R-:W-:Y:S02]  /*2fe0*/  IMAD R7, R10, 0x100000, R15 ;  /* 0x001000000a077824 */ /* 0x000fe400078e020f */
[----:B------:R-:W-:Y:S01]  /*2ff0*/  IMAD.MOV.U32 R6, RZ, RZ, R14 ;  /* 0x000000ffff067224 */ /* 0x000fe200078e000e */
[----:B------:R-:W-:Y:S06]  /*3000*/  @!P0 BRA `(.L_x_54) ;  /* 0x0000000000308947 */ /* 0x000fec0003800000 */
[----:B------:R-:W-:Y:S01]  /*3010*/  FSETP.GEU.AND P1, PT, |R9|, 4.2275390625, PT ;  /* 0x408748000900780b */ /* 0x000fe20003f2e200 */
[C---:B------:R-:W-:Y:S02]  /*3020*/  DADD R6, R8.reuse, +INF ;  /* 0x7ff0000008067429 */ /* 0x040fe40000000000 */
[----:B------:R-:W-:-:S08]  /*3030*/  DSETP.GEU.AND P0, PT, R8, RZ, PT ;  /* 0x000000ff0800722a */ /* 0x000fd00003f0e000 */
[----:B------:R-:W-:Y:S02]  /*3040*/  FSEL R6, R6, RZ, P0 ;  /* 0x000000ff06067208 */ /* 0x000fe40000000000 */
[----:B------:R-:W-:Y:S02]  /*3050*/  @!P1 LEA.HI R5, R10, R10, RZ, 0x1 ;  /* 0x0000000a0a059211 */ /* 0x000fe400078f08ff */
[----:B------:R-:W-:Y:S02]  /*3060*/  FSEL R7, R7, RZ, P0 ;  /* 0x000000ff07077208 */ /* 0x000fe40000000000 */
[----:B------:R-:W-:-:S04]  /*3070*/  @!P1 SHF.R.S32.HI R5, RZ, 0x1, R5 ;  /* 0x00000001ff059819 */ /* 0x000fc80000011405 */
[----:B------:R-:W-:Y:S01]  /*3080*/  @!P1 IADD3 R8, PT, PT, R10, -R5, RZ ;  /* 0x800000050a089210 */ /* 0x000fe20007ffe0ff */
[----:B------:R-:W-:-:S03]  /*3090*/  @!P1 IMAD R15, R5, 0x100000, R15 ;  /* 0x00100000050f9824 */ /* 0x000fc600078e020f */
[----:B------:R-:W-:Y:S01]  /*30a0*/  @!P1 LEA R9, R8, 0x3ff00000, 0x14 ;  /* 0x3ff0000008099811 */ /* 0x000fe200078ea0ff */
[----:B------:R-:W-:-:S06]  /*30b0*/  @!P1 IMAD.MOV.U32 R8, RZ, RZ, RZ ;  /* 0x000000ffff089224 */ /* 0x000fcc00078e00ff */
[----:B------:R-:W-:-:S11]  /*30c0*/  @!P1 DMUL R6, R14, R8 ;  /* 0x000000080e069228 */ /* 0x000fd60000000000 */
.L_x_54:
[----:B------:R-:W-:Y:S02]  /*30d0*/  DFMA R12, R12, R6, R6 ;  /* 0x000000060c0c722b */ /* 0x000fe40000000006 */
[----:B------:R-:W-:-:S08]  /*30e0*/  DSETP.NEU.AND P0, PT, |R6|, +INF , PT ;  /* 0x7ff000000600742a */ /* 0x000fd00003f0d200 */
[----:B------:R-:W-:Y:S01]  /*30f0*/  FSEL R8, R6, R12, !P0 ;  /* 0x0000000c06087208 */ /* 0x000fe20004000000 */
[----:B------:R-:W-:Y:S01]  /*3100*/  IMAD.MOV.U32 R6, RZ, RZ, R0 ;  /* 0x000000ffff067224 */ /* 0x000fe200078e0000 */
[----:B------:R-:W-:Y:S01]  /*3110*/  FSEL R5, R7, R13, !P0 ;  /* 0x0000000d07057208 */ /* 0x000fe20004000000 */
[----:B------:R-:W-:-:S04]  /*3120*/  IMAD.MOV.U32 R7, RZ, RZ, 0x0 ;  /* 0x00000000ff077424 */ /* 0x000fc800078e00ff */
[----:B------:R-:W-:Y:S05]  /*3130*/  RET.REL.NODEC R6 `(_Z10vxc_kernelPKdPdm) ;  /* 0xffffffcc06b07950 */ /* 0x000fea0003c3ffff */
.L_x_55:
        /* <DEDUP_REMOVED lines=12> */
.L_x_62:


//--------------------- .nv.shared.reserved.0     --------------------------
	.section	.nv.shared.reserved.0,"aw",@nobits
	.weak		__nv_reservedSMEM_offset_0_alias
	.size		__nv_reservedSMEM_offset_0_alias, 0, 64
	.other		__nv_reservedSMEM_offset_0_alias,@"STO_CUDA_RESERVED_SHARED STV_DEFAULT"
__nv_reservedSMEM_offset_0_alias:
	.zero		0
	.zero		64


//--------------------- .nv.constant0._Z24compute_positions_kernelPdm --------------------------
	.section	.nv.constant0._Z24compute_positions_kernelPdm,"a",@progbits
	.sectionflags	@""
	.align	4
.nv.constant0._Z24compute_positions_kernelPdm:
	.zero		912


//--------------------- .nv.constant0._Z10vxc_kernelPKdPdm --------------------------
	.section	.nv.constant0._Z10vxc_kernelPKdPdm,"a",@progbits
	.sectionflags	@""
	.align	4
.nv.constant0._Z10vxc_kernelPKdPdm:
	.zero		920


//--------------------- SYMBOLS --------------------------

	.type		.nv.reservedSmem.offset0,@object
	.size		.nv.reservedSmem.offset0,0x4
